	.target	sm_90a

	.elftype	@"ET_EXEC"


//--------------------- .note.nv.tkinfo           --------------------------
	.section	.note.nv.tkinfo,"",@"SHT_NOTE"
	.sectionflags	@"SHF_NOTE_NV_TKINFO"
	.tkinfo
        /*0018*/ 	.word	0x00000002
        /*0030*/ 	.string	""
        /*0030*/ 	.string	"ptxas"
        /*0030*/ 	.string	"Cuda compilation tools, release 13.0, V13.0.88"
        /*0030*/ 	.string	"Build cuda_13.0.r13.0/compiler.36424714_0"
        /*0030*/ 	.string	"-arch sm_90a -m 64 "



//--------------------- .note.nv.cuinfo           --------------------------
	.section	.note.nv.cuinfo,"",@"SHT_NOTE"
	.sectionflags	@"SHF_NOTE_NV_CUINFO"
        /*0018*/ 	.short	0x0002
        /*001a*/ 	.short	0x005a
        /*001c*/ 	.short	0x0082
	.zero		2


//--------------------- .nv.info                  --------------------------
	.section	.nv.info,"",@"SHT_CUDA_INFO"
	.align	4


	//----- nvinfo : EIATTR_REGCOUNT
	.align		4
        /*0000*/ 	.byte	0x04, 0x2f
        /*0002*/ 	.short	(.L_16 - .L_15)
	.align		4
.L_15:
        /*0004*/ 	.word	index@(_ZN7cutlass13device_kernelINS_4fmha6kernel13FmhaKernelTmaINS1_10collective15FmhaMainloopTmaINS_10bfloat16_tEfN4cute5tupleIJNS7_1CILi64EEENS9_ILi128EEENS9_ILi160EEEEEENS4_13DefaultFusionEJEEENS4_15FmhaFwdEpilogueIS6_fNS8_IJSA_SC_SB_EEEEEJEEEEEvNT_6ParamsE)
        /*0008*/ 	.word	0x000000c0


	//----- nvinfo : EIATTR_FRAME_SIZE
	.align		4
.L_16:
        /*000c*/ 	.byte	0x04, 0x11
        /*000e*/ 	.short	(.L_18 - .L_17)
	.align		4
.L_17:
        /*0010*/ 	.word	index@($__internal_0_$__cuda_sm20_rcp_rn_f32_slowpath)
        /*0014*/ 	.word	0x00000000


	//----- nvinfo : EIATTR_FRAME_SIZE
	.align		4
.L_18:
        /*0018*/ 	.byte	0x04, 0x11
        /*001a*/ 	.short	(.L_20 - .L_19)
	.align		4
.L_19:
        /*001c*/ 	.word	index@(_ZN7cutlass13device_kernelINS_4fmha6kernel13FmhaKernelTmaINS1_10collective15FmhaMainloopTmaINS_10bfloat16_tEfN4cute5tupleIJNS7_1CILi64EEENS9_ILi128EEENS9_ILi160EEEEEENS4_13DefaultFusionEJEEENS4_15FmhaFwdEpilogueIS6_fNS8_IJSA_SC_SB_EEEEEJEEEEEvNT_6ParamsE)
        /*0020*/ 	.word	0x00000000


	//----- nvinfo : EIATTR_MIN_STACK_SIZE
	.align		4
.L_20:
        /*0024*/ 	.byte	0x04, 0x12
        /*0026*/ 	.short	(.L_22 - .L_21)
	.align		4
.L_21:
        /*0028*/ 	.word	index@(_ZN7cutlass13device_kernelINS_4fmha6kernel13FmhaKernelTmaINS1_10collective15FmhaMainloopTmaINS_10bfloat16_tEfN4cute5tupleIJNS7_1CILi64EEENS9_ILi128EEENS9_ILi160EEEEEENS4_13DefaultFusionEJEEENS4_15FmhaFwdEpilogueIS6_fNS8_IJSA_SC_SB_EEEEEJEEEEEvNT_6ParamsE)
        /*002c*/ 	.word	0x00000000
.L_22:


//--------------------- .nv.compat                --------------------------
	.section	.nv.compat,"",@"SHT_CUDA_COMPAT_INFO"
	.align	4
        /*0000*/ 	.byte	0x02, 0x09, 0x01, 0x00, 0x02, 0x02, 0x04, 0x00, 0x02, 0x05, 0x05, 0x00, 0x03, 0x07, 0x01, 0x01
        /*0010*/ 	.byte	0x02, 0x03, 0x01, 0x00, 0x02, 0x06, 0x01, 0x00, 0x04, 0x0b, 0x08, 0x00, 0x00, 0x00, 0x00, 0x00
        /*0020*/ 	.byte	0x00, 0x00, 0x00, 0x00


//--------------------- .nv.info._ZN7cutlass13device_kernelINS_4fmha6kernel13FmhaKernelTmaINS1_10collective15FmhaMainloopTmaINS_10bfloat16_tEfN4cute5tupleIJNS7_1CILi64EEENS9_ILi128EEENS9_ILi160EEEEEENS4_13DefaultFusionEJEEENS4_15FmhaFwdEpilogueIS6_fNS8_IJSA_SC_SB_EEEEEJEEEEEvNT_6ParamsE --------------------------
	.section	.nv.info._ZN7cutlass13device_kernelINS_4fmha6kernel13FmhaKernelTmaINS1_10collective15FmhaMainloopTmaINS_10bfloat16_tEfN4cute5tupleIJNS7_1CILi64EEENS9_ILi128EEENS9_ILi160EEEEEENS4_13DefaultFusionEJEEENS4_15FmhaFwdEpilogueIS6_fNS8_IJSA_SC_SB_EEEEEJEEEEEvNT_6ParamsE,"",@"SHT_CUDA_INFO"
	.sectionflags	@""
	.align	4


	//----- nvinfo : EIATTR_CUDA_API_VERSION
	.align		4
        /*0000*/ 	.byte	0x04, 0x37
        /*0002*/ 	.short	(.L_24 - .L_23)
.L_23:
        /*0004*/ 	.word	0x00000082


	//----- nvinfo : EIATTR_KPARAM_INFO
	.align		4
.L_24:
        /*0008*/ 	.byte	0x04, 0x17
        /*000a*/ 	.short	(.L_26 - .L_25)
.L_25:
        /*000c*/ 	.word	0x00000000
        /*0010*/ 	.short	0x0000
        /*0012*/ 	.short	0x0070
        /*0014*/ 	.byte	0x00, 0xf0, 0x01, 0x20


	//----- nvinfo : EIATTR_SPARSE_MMA_MASK
	.align		4
.L_26:
        /*0018*/ 	.byte	0x03, 0x50
        /*001a*/ 	.short	0x0000


	//----- nvinfo : EIATTR_MAXREG_COUNT
	.align		4
        /*001c*/ 	.byte	0x03, 0x1b
        /*001e*/ 	.short	0x00ff


	//----- nvinfo : EIATTR_NUM_BARRIERS
	.align		4
        /*0020*/ 	.byte	0x02, 0x4c
        /*0022*/ 	.byte	0x02
	.zero		1


	//----- nvinfo : EIATTR_EXTERNS
	.align		4
        /*0024*/ 	.byte	0x04, 0x0f
        /*0026*/ 	.short	(.L_28 - .L_27)


	//   ....[0]....
	.align		4
.L_27:
        /*0028*/ 	.word	index@(__assertfail)


	//----- nvinfo : EIATTR_MERCURY_ISA_VERSION
	.align		4
.L_28:
        /*002c*/ 	.byte	0x03, 0x5f
        /*002e*/ 	.short	0x0101


	//----- nvinfo : EIATTR_COOP_GROUP_MASK_REGIDS
	.align		4
        /*0030*/ 	.byte	0x04, 0x29
        /*0032*/ 	.short	(.L_30 - .L_29)


	//   ....[0]....
.L_29:
        /*0034*/ 	.word	0xffffffff


	//   ....[1]....
        /*0038*/ 	.word	0xffffffff


	//   ....[2]....
        /*003c*/ 	.word	0xffffffff


	//   ....[3]....
        /*0040*/ 	.word	0xffffffff


	//   ....[4]....
        /*0044*/ 	.word	0xffffffff


	//   ....[5]....
        /*0048*/ 	.word	0xffffffff


	//   ....[6]....
        /*004c*/ 	.word	0xffffffff


	//   ....[7]....
        /*0050*/ 	.word	0xffffffff


	//   ....[8]....
        /*0054*/ 	.word	0xffffffff


	//   ....[9]....
        /*0058*/ 	.word	0xffffffff


	//   ....[10]....
        /*005c*/ 	.word	0xffffffff


	//   ....[11]....
        /*0060*/ 	.word	0xffffffff


	//   ....[12]....
        /*0064*/ 	.word	0xffffffff


	//   ....[13]....
        /*0068*/ 	.word	0xffffffff


	//   ....[14]....
        /*006c*/ 	.word	0xffffffff


	//   ....[15]....
        /*0070*/ 	.word	0xffffffff


	//   ....[16]....
        /*0074*/ 	.word	0xffffffff


	//----- nvinfo : EIATTR_COOP_GROUP_INSTR_OFFSETS
	.align		4
.L_30:
        /*0078*/ 	.byte	0x04, 0x28
        /*007a*/ 	.short	(.L_32 - .L_31)


	//   ....[0]....
.L_31:
        /*007c*/ 	.word	0x00000050


	//   ....[1]....
        /*0080*/ 	.word	0x00000140


	//   ....[2]....
        /*0084*/ 	.word	0x00000270


	//   ....[3]....
        /*0088*/ 	.word	0x00000410


	//   ....[4]....
        /*008c*/ 	.word	0x000005b0


	//   ....[5]....
        /*0090*/ 	.word	0x000026b0


	//   ....[6]....
        /*0094*/ 	.word	0x000026c0


	//   ....[7]....
        /*0098*/ 	.word	0x000026f0


	//   ....[8]....
        /*009c*/ 	.word	0x00002700


	//   ....[9]....
        /*00a0*/ 	.word	0x00005ff0


	//   ....[10]....
        /*00a4*/ 	.word	0x00006020


	//   ....[11]....
        /*00a8*/ 	.word	0x00006080


	//   ....[12]....
        /*00ac*/ 	.word	0x00006090


	//   ....[13]....
        /*00b0*/ 	.word	0x000097a0


	//   ....[14]....
        /*00b4*/ 	.word	0x000097d0


	//   ....[15]....
        /*00b8*/ 	.word	0x00009820


	//   ....[16]....
        /*00bc*/ 	.word	0x00009840


	//----- nvinfo : EIATTR_SYSCALL_OFFSETS
	.align		4
.L_32:
        /*00c0*/ 	.byte	0x04, 0x46
        /*00c2*/ 	.short	(.L_34 - .L_33)


	//   ....[0]....
.L_33:
        /*00c4*/ 	.word	0x0000a480


	//   ....[1]....
        /*00c8*/ 	.word	0x0000a5a0


	//----- nvinfo : EIATTR_MBARRIER_INSTR_OFFSETS
	.align		4
.L_34:
        /*00cc*/ 	.byte	0x04, 0x39
        /*00ce*/ 	.short	(.L_36 - .L_35)


	//   ....[0]....
.L_35:
        /*00d0*/ 	.word	0x00000240
        /*00d4*/ 	.word	0x000000ff
        /*00d8*/ 	.word	0x0002d040
        /*00dc*/ 	.short	0x0100
        /*00de*/ 	.byte	0x08
	.zero		1


	//   ....[1]....
        /*00e0*/ 	.word	0x00000250
        /*00e4*/ 	.word	0x000000ff
        /*00e8*/ 	.word	0x0002d048
        /*00ec*/ 	.short	0x0100
        /*00ee*/ 	.byte	0x08
	.zero		1


	//   ....[2]....
        /*00f0*/ 	.word	0x00000380
        /*00f4*/ 	.word	0x000000ff
        /*00f8*/ 	.word	0x0002d000
        /*00fc*/ 	.short	0x0100
        /*00fe*/ 	.byte	0x08
	.zero		1


	//   ....[3]....
        /*0100*/ 	.word	0x00000390
        /*0104*/ 	.word	0x000000ff
        /*0108*/ 	.word	0x0002d020
        /*010c*/ 	.short	0x0100
        /*010e*/ 	.byte	0x08
	.zero		1


	//   ....[4]....
        /*0110*/ 	.word	0x000003a0
        /*0114*/ 	.word	0x000000ff
        /*0118*/ 	.word	0x0002d008
        /*011c*/ 	.short	0x0100
        /*011e*/ 	.byte	0x08
	.zero		1


	//   ....[5]....
        /*0120*/ 	.word	0x000003b0
        /*0124*/ 	.word	0x000000ff
        /*0128*/ 	.word	0x0002d028
        /*012c*/ 	.short	0x0100
        /*012e*/ 	.byte	0x08
	.zero		1


	//   ....[6]....
        /*0130*/ 	.word	0x000003c0
        /*0134*/ 	.word	0x000000ff
        /*0138*/ 	.word	0x0002d010
        /*013c*/ 	.short	0x0100
        /*013e*/ 	.byte	0x08
	.zero		1


	//   ....[7]....
        /*0140*/ 	.word	0x000003d0
        /*0144*/ 	.word	0x000000ff
        /*0148*/ 	.word	0x0002d030
        /*014c*/ 	.short	0x0100
        /*014e*/ 	.byte	0x08
	.zero		1


	//   ....[8]....
        /*0150*/ 	.word	0x000003e0
        /*0154*/ 	.word	0x000000ff
        /*0158*/ 	.word	0x0002d018
        /*015c*/ 	.short	0x0100
        /*015e*/ 	.byte	0x08
	.zero		1


	//   ....[9]....
        /*0160*/ 	.word	0x000003f0
        /*0164*/ 	.word	0x000000ff
        /*0168*/ 	.word	0x0002d038
        /*016c*/ 	.short	0x0100
        /*016e*/ 	.byte	0x08
	.zero		1


	//   ....[10]....
        /*0170*/ 	.word	0x00000520
        /*0174*/ 	.word	0x000000ff
        /*0178*/ 	.word	0x0002d050
        /*017c*/ 	.short	0x0100
        /*017e*/ 	.byte	0x08
	.zero		1


	//   ....[11]....
        /*0180*/ 	.word	0x00000530
        /*0184*/ 	.word	0x000000ff
        /*0188*/ 	.word	0x0002d070
        /*018c*/ 	.short	0x0100
        /*018e*/ 	.byte	0x08
	.zero		1


	//   ....[12]....
        /*0190*/ 	.word	0x00000540
        /*0194*/ 	.word	0x000000ff
        /*0198*/ 	.word	0x0002d058
        /*019c*/ 	.short	0x0100
        /*019e*/ 	.byte	0x08
	.zero		1


	//   ....[13]....
        /*01a0*/ 	.word	0x00000550
        /*01a4*/ 	.word	0x000000ff
        /*01a8*/ 	.word	0x0002d078
        /*01ac*/ 	.short	0x0100
        /*01ae*/ 	.byte	0x08
	.zero		1


	//   ....[14]....
        /*01b0*/ 	.word	0x00000560
        /*01b4*/ 	.word	0x000000ff
        /*01b8*/ 	.word	0x0002d060
        /*01bc*/ 	.short	0x0100
        /*01be*/ 	.byte	0x08
	.zero		1


	//   ....[15]....
        /*01c0*/ 	.word	0x00000570
        /*01c4*/ 	.word	0x000000ff
        /*01c8*/ 	.word	0x0002d080
        /*01cc*/ 	.short	0x0100
        /*01ce*/ 	.byte	0x08
	.zero		1


	//   ....[16]....
        /*01d0*/ 	.word	0x00000580
        /*01d4*/ 	.word	0x000000ff
        /*01d8*/ 	.word	0x0002d068
        /*01dc*/ 	.short	0x0100
        /*01de*/ 	.byte	0x08
	.zero		1


	//   ....[17]....
        /*01e0*/ 	.word	0x00000590
        /*01e4*/ 	.word	0x000000ff
        /*01e8*/ 	.word	0x0002d088
        /*01ec*/ 	.short	0x0100
        /*01ee*/ 	.byte	0x08
	.zero		1


	//   ....[18]....
        /*01f0*/ 	.word	0x000006c0
        /*01f4*/ 	.word	0x00000004
        /*01f8*/ 	.word	0x0002d048
        /*01fc*/ 	.short	0x010a
        /*01fe*/ 	.byte	0x3f
	.zero		1


	//   ....[19]....
        /*0200*/ 	.word	0x00000b20
        /*0204*/ 	.word	0x00000003
        /*0208*/ 	.word	0x0002d020
        /*020c*/ 	.short	0x010a
        /*020e*/ 	.byte	0x3f
	.zero		1


	//   ....[20]....
        /*0210*/ 	.word	0x00000e50
        /*0214*/ 	.word	0x00000003
        /*0218*/ 	.word	0x0002d020
        /*021c*/ 	.short	0x010a
        /*021e*/ 	.byte	0x3f
	.zero		1


	//   ....[21]....
        /*0220*/ 	.word	0x00001230
        /*0224*/ 	.word	0x00000003
        /*0228*/ 	.word	0x0002d020
        /*022c*/ 	.short	0x010a
        /*022e*/ 	.byte	0x3f
	.zero		1


	//   ....[22]....
        /*0230*/ 	.word	0x000015c0
        /*0234*/ 	.word	0x00000004
        /*0238*/ 	.word	0x0002d020
        /*023c*/ 	.short	0x010a
        /*023e*/ 	.byte	0x3f
	.zero		1


	//   ....[23]....
        /*0240*/ 	.word	0x000019b0
        /*0244*/ 	.word	0x00000010
        /*0248*/ 	.word	0x0002d040
        /*024c*/ 	.short	0x010a
        /*024e*/ 	.byte	0x3f
	.zero		1


	//   ....[24]....
        /*0250*/ 	.word	0x000019d0
        /*0254*/ 	.word	0x00000010
        /*0258*/ 	.word	0x0002d000
        /*025c*/ 	.short	0x010a
        /*025e*/ 	.byte	0x3f
	.zero		1


	//   ....[25]....
        /*0260*/ 	.word	0x00003210
        /*0264*/ 	.word	0x00000010
        /*0268*/ 	.word	0x0002d008
        /*026c*/ 	.short	0x010a
        /*026e*/ 	.byte	0x3f
	.zero		1


	//   ....[26]....
        /*0270*/ 	.word	0x00005170
        /*0274*/ 	.word	0x00000018
        /*0278*/ 	.word	0x00000000
        /*027c*/ 	.short	0x0101
        /*027e*/ 	.byte	0x3f
	.zero		1


	//   ....[27]....
        /*0280*/ 	.word	0x00005220
        /*0284*/ 	.word	0x00000004
        /*0288*/ 	.word	0x0002d000
        /*028c*/ 	.short	0x010a
        /*028e*/ 	.byte	0x3f
	.zero		1


	//   ....[28]....
        /*0290*/ 	.word	0x000057f0
        /*0294*/ 	.word	0x00000003
        /*0298*/ 	.word	0x0002d020
        /*029c*/ 	.short	0x010a
        /*029e*/ 	.byte	0x3f
	.zero		1


	//   ....[29]....
        /*02a0*/ 	.word	0x00006040
        /*02a4*/ 	.word	0x000000b4
        /*02a8*/ 	.word	0x00000000
        /*02ac*/ 	.short	0x0101
        /*02ae*/ 	.byte	0x3f
	.zero		1


	//   ....[30]....
        /*02b0*/ 	.word	0x00006050
        /*02b4*/ 	.word	0x000000ba
        /*02b8*/ 	.word	0x0002d000
        /*02bc*/ 	.short	0x010a
        /*02be*/ 	.byte	0x3f
	.zero		1


	//   ....[31]....
        /*02c0*/ 	.word	0x000092a0
        /*02c4*/ 	.word	0x00000018
        /*02c8*/ 	.word	0x00000000
        /*02cc*/ 	.short	0x0101
        /*02ce*/ 	.byte	0x3f
	.zero		1


	//   ....[32]....
        /*02d0*/ 	.word	0x00009320
        /*02d4*/ 	.word	0x00000018
        /*02d8*/ 	.word	0x0002d020
        /*02dc*/ 	.short	0x010a
        /*02de*/ 	.byte	0x3f
	.zero		1


	//   ....[33]....
        /*02e0*/ 	.word	0x0000b6d0
        /*02e4*/ 	.word	0x00000004
        /*02e8*/ 	.word	0x0002d048
        /*02ec*/ 	.short	0x010a
        /*02ee*/ 	.byte	0x3f
	.zero		1


	//   ....[34]....
        /*02f0*/ 	.word	0x0000b720
        /*02f4*/ 	.word	0x00000003
        /*02f8*/ 	.word	0x0002d020
        /*02fc*/ 	.short	0x010a
        /*02fe*/ 	.byte	0x3f
	.zero		1


	//   ....[35]....
        /*0300*/ 	.word	0x0000b770
        /*0304*/ 	.word	0x00000003
        /*0308*/ 	.word	0x0002d020
        /*030c*/ 	.short	0x010a
        /*030e*/ 	.byte	0x3f
	.zero		1


	//   ....[36]....
        /*0310*/ 	.word	0x0000b7c0
        /*0314*/ 	.word	0x00000003
        /*0318*/ 	.word	0x0002d020
        /*031c*/ 	.short	0x010a
        /*031e*/ 	.byte	0x3f
	.zero		1


	//   ....[37]....
        /*0320*/ 	.word	0x0000b810
        /*0324*/ 	.word	0x00000004
        /*0328*/ 	.word	0x0002d020
        /*032c*/ 	.short	0x010a
        /*032e*/ 	.byte	0x3f
	.zero		1


	//   ....[38]....
        /*0330*/ 	.word	0x0000b860
        /*0334*/ 	.word	0x00000010
        /*0338*/ 	.word	0x0002d040
        /*033c*/ 	.short	0x010a
        /*033e*/ 	.byte	0x3f
	.zero		1


	//   ....[39]....
        /*0340*/ 	.word	0x0000b8b0
        /*0344*/ 	.word	0x00000010
        /*0348*/ 	.word	0x0002d000
        /*034c*/ 	.short	0x010a
        /*034e*/ 	.byte	0x3f
	.zero		1


	//   ....[40]....
        /*0350*/ 	.word	0x0000b900
        /*0354*/ 	.word	0x00000010
        /*0358*/ 	.word	0x0002d008
        /*035c*/ 	.short	0x010a
        /*035e*/ 	.byte	0x3f
	.zero		1


	//   ....[41]....
        /*0360*/ 	.word	0x0000b950
        /*0364*/ 	.word	0x00000004
        /*0368*/ 	.word	0x0002d000
        /*036c*/ 	.short	0x010a
        /*036e*/ 	.byte	0x3f
	.zero		1


	//   ....[42]....
        /*0370*/ 	.word	0x0000b9a0
        /*0374*/ 	.word	0x00000003
        /*0378*/ 	.word	0x0002d020
        /*037c*/ 	.short	0x010a
        /*037e*/ 	.byte	0x3f
	.zero		1


	//   ....[43]....
        /*0380*/ 	.word	0x0000b9f0
        /*0384*/ 	.word	0x000000ba
        /*0388*/ 	.word	0x0002d000
        /*038c*/ 	.short	0x010a
        /*038e*/ 	.byte	0x3f
	.zero		1


	//   ....[44]....
        /*0390*/ 	.word	0x0000ba40
        /*0394*/ 	.word	0x00000018
        /*0398*/ 	.word	0x0002d020
        /*039c*/ 	.short	0x010a
        /*039e*/ 	.byte	0x3f
	.zero		1


	//----- nvinfo : EIATTR_NUM_MBARRIERS
	.align		4
.L_36:
        /*03a0*/ 	.byte	0x03, 0x38
        /*03a2*/ 	.short	0x0012


	//----- nvinfo : EIATTR_EXIT_INSTR_OFFSETS
	.align		4
        /*03a4*/ 	.byte	0x04, 0x1c
        /*03a6*/ 	.short	(.L_38 - .L_37)


	//   ....[0]....
.L_37:
        /*03a8*/ 	.word	0x0000b6c0


	//----- nvinfo : EIATTR_MAX_THREADS
	.align		4
.L_38:
        /*03ac*/ 	.byte	0x04, 0x05
        /*03ae*/ 	.short	(.L_40 - .L_39)
.L_39:
        /*03b0*/ 	.word	0x00000080
        /*03b4*/ 	.word	0x00000001
        /*03b8*/ 	.word	0x00000001


	//----- nvinfo : EIATTR_CRS_STACK_SIZE
	.align		4
.L_40:
        /*03bc*/ 	.byte	0x04, 0x1e
        /*03be*/ 	.short	(.L_42 - .L_41)
.L_41:
        /*03c0*/ 	.word	0x00000000


	//----- nvinfo : EIATTR_CBANK_PARAM_SIZE
	.align		4
.L_42:
        /*03c4*/ 	.byte	0x03, 0x19
        /*03c6*/ 	.short	0x0870


	//----- nvinfo : EIATTR_PARAM_CBANK
	.align		4
        /*03c8*/ 	.byte	0x04, 0x0a
        /*03ca*/ 	.short	(.L_44 - .L_43)
	.align		4
.L_43:
        /*03cc*/ 	.word	index@(.nv.constant0._ZN7cutlass13device_kernelINS_4fmha6kernel13FmhaKernelTmaINS1_10collective15FmhaMainloopTmaINS_10bfloat16_tEfN4cute5tupleIJNS7_1CILi64EEENS9_ILi128EEENS9_ILi160EEEEEENS4_13DefaultFusionEJEEENS4_15FmhaFwdEpilogueIS6_fNS8_IJSA_SC_SB_EEEEEJEEEEEvNT_6ParamsE)
        /*03d0*/ 	.short	0x0210
        /*03d2*/ 	.short	0x0870


	//----- nvinfo : EIATTR_SW_WAR
	.align		4
.L_44:
        /*03d4*/ 	.byte	0x04, 0x36
        /*03d6*/ 	.short	(.L_46 - .L_45)
.L_45:
        /*03d8*/ 	.word	0x00000008
.L_46:


//--------------------- .nv.callgraph             --------------------------
	.section	.nv.callgraph,"",@"SHT_CUDA_CALLGRAPH"
	.align	4
	.sectionentsize	8
	.align		4
        /*0000*/ 	.word	0x00000000
	.align		4
        /*0004*/ 	.word	0xffffffff
	.align		4
        /*0008*/ 	.word	index@(_ZN7cutlass13device_kernelINS_4fmha6kernel13FmhaKernelTmaINS1_10collective15FmhaMainloopTmaINS_10bfloat16_tEfN4cute5tupleIJNS7_1CILi64EEENS9_ILi128EEENS9_ILi160EEEEEENS4_13DefaultFusionEJEEENS4_15FmhaFwdEpilogueIS6_fNS8_IJSA_SC_SB_EEEEEJEEEEEvNT_6ParamsE)
	.align		4
        /*000c*/ 	.word	index@(__assertfail)
	.align		4
        /*0010*/ 	.word	0x00000000
	.align		4
        /*0014*/ 	.word	0xfffffffe
	.align		4
        /*0018*/ 	.word	0x00000000
	.align		4
        /*001c*/ 	.word	0xfffffffd
	.align		4
        /*0020*/ 	.word	0x00000000
	.align		4
        /*0024*/ 	.word	0xfffffffc


//--------------------- .nv.constant4             --------------------------
	.section	.nv.constant4,"a",@progbits
	.align	8
	.align		8
.nv.constant4:
        /*0000*/ 	.dword	__assertfail
	.align		8
        /*0008*/ 	.dword	__unnamed_1
	.align		8
        /*0010*/ 	.dword	__unnamed_2
	.align		8
        /*0018*/ 	.dword	_ZN39_INTERNAL_2b70ea82_4_k_cu_38fdf360_26214cuda3std3__45__cpo5beginE
	.align		8
        /*0020*/ 	.dword	_ZN39_INTERNAL_2b70ea82_4_k_cu_38fdf360_26214cuda3std3__45__cpo3endE
	.align		8
        /*0028*/ 	.dword	_ZN39_INTERNAL_2b70ea82_4_k_cu_38fdf360_26214cuda3std3__45__cpo6cbeginE
	.align		8
        /*0030*/ 	.dword	_ZN39_INTERNAL_2b70ea82_4_k_cu_38fdf360_26214cuda3std3__45__cpo4cendE
	.align		8
        /*0038*/ 	.dword	_ZN39_INTERNAL_2b70ea82_4_k_cu_38fdf360_26214cuda3std3__441_GLOBAL__N__2b70ea82_4_k_cu_38fdf360_26216ignoreE
	.align		8
        /*0040*/ 	.dword	_ZN39_INTERNAL_2b70ea82_4_k_cu_38fdf360_26214cuda3std3__419piecewise_constructE
	.align		8
        /*0048*/ 	.dword	_ZN39_INTERNAL_2b70ea82_4_k_cu_38fdf360_26214cuda3std3__48in_placeE
	.align		8
        /*0050*/ 	.dword	_ZN39_INTERNAL_2b70ea82_4_k_cu_38fdf360_26214cuda3std6ranges3__45__cpo4swapE
	.align		8
        /*0058*/ 	.dword	_ZN39_INTERNAL_2b70ea82_4_k_cu_38fdf360_26214cuda3std6ranges3__45__cpo9iter_moveE
	.align		8
        /*0060*/ 	.dword	_ZN39_INTERNAL_2b70ea82_4_k_cu_38fdf360_26214cute7productE
	.align		8
        /*0068*/ 	.dword	_ZN39_INTERNAL_2b70ea82_4_k_cu_38fdf360_26214cute1_E
	.align		8
        /*0070*/ 	.dword	$str$23
	.align		8
        /*0078*/ 	.dword	$str$24


//--------------------- .text._ZN7cutlass13device_kernelINS_4fmha6kernel13FmhaKernelTmaINS1_10collective15FmhaMainloopTmaINS_10bfloat16_tEfN4cute5tupleIJNS7_1CILi64EEENS9_ILi128EEENS9_ILi160EEEEEENS4_13DefaultFusionEJEEENS4_15FmhaFwdEpilogueIS6_fNS8_IJSA_SC_SB_EEEEEJEEEEEvNT_6ParamsE --------------------------
	.section	.text._ZN7cutlass13device_kernelINS_4fmha6kernel13FmhaKernelTmaINS1_10collective15FmhaMainloopTmaINS_10bfloat16_tEfN4cute5tupleIJNS7_1CILi64EEENS9_ILi128EEENS9_ILi160EEEEEENS4_13DefaultFusionEJEEENS4_15FmhaFwdEpilogueIS6_fNS8_IJSA_SC_SB_EEEEEJEEEEEvNT_6ParamsE,"ax",@progbits
	.align	128
.text._ZN7cutlass13device_kernelINS_4fmha6kernel13FmhaKernelTmaINS1_10collective15FmhaMainloopTmaINS_10bfloat16_tEfN4cute5tupleIJNS7_1CILi64EEENS9_ILi128EEENS9_ILi160EEEEEENS4_13DefaultFusionEJEEENS4_15FmhaFwdEpilogueIS6_fNS8_IJSA_SC_SB_EEEEEJEEEEEvNT_6ParamsE:
        .type           _ZN7cutlass13device_kernelINS_4fmha6kernel13FmhaKernelTmaINS1_10collective15FmhaMainloopTmaINS_10bfloat16_tEfN4cute5tupleIJNS7_1CILi64EEENS9_ILi128EEENS9_ILi160EEEEEENS4_13DefaultFusionEJEEENS4_15FmhaFwdEpilogueIS6_fNS8_IJSA_SC_SB_EEEEEJEEEEEvNT_6ParamsE,@function
        .size           _ZN7cutlass13device_kernelINS_4fmha6kernel13FmhaKernelTmaINS1_10collective15FmhaMainloopTmaINS_10bfloat16_tEfN4cute5tupleIJNS7_1CILi64EEENS9_ILi128EEENS9_ILi160EEEEEENS4_13DefaultFusionEJEEENS4_15FmhaFwdEpilogueIS6_fNS8_IJSA_SC_SB_EEEEEJEEEEEvNT_6ParamsE,(.L_x_82 - _ZN7cutlass13device_kernelINS_4fmha6kernel13FmhaKernelTmaINS1_10collective15FmhaMainloopTmaINS_10bfloat16_tEfN4cute5tupleIJNS7_1CILi64EEENS9_ILi128EEENS9_ILi160EEEEEENS4_13DefaultFusionEJEEENS4_15FmhaFwdEpilogueIS6_fNS8_IJSA_SC_SB_EEEEEJEEEEEvNT_6ParamsE)
        .other          _ZN7cutlass13device_kernelINS_4fmha6kernel13FmhaKernelTmaINS1_10collective15FmhaMainloopTmaINS_10bfloat16_tEfN4cute5tupleIJNS7_1CILi64EEENS9_ILi128EEENS9_ILi160EEEEEENS4_13DefaultFusionEJEEENS4_15FmhaFwdEpilogueIS6_fNS8_IJSA_SC_SB_EEEEEJEEEEEvNT_6ParamsE,@"STO_CUDA_ENTRY STV_DEFAULT"
_ZN7cutlass13device_kernelINS_4fmha6kernel13FmhaKernelTmaINS1_10collective15FmhaMainloopTmaINS_10bfloat16_tEfN4cute5tupleIJNS7_1CILi64EEENS9_ILi128EEENS9_ILi160EEEEEENS4_13DefaultFusionEJEEENS4_15FmhaFwdEpilogueIS6_fNS8_IJSA_SC_SB_EEEEEJEEEEEvNT_6ParamsE:
[----:B------:R-:W1:Y:S01]  /*0000*/  LDC R1, c[0x0][0x28] ;  /* 0x00000a00ff017b82 */ /* 0x000e620000000800 */
[----:B------:R-:W2:Y:S01]  /*0010*/  S2R R18, SR_TID.X ;  /* 0x0000000000127919 */ /* 0x000ea20000002100 */
[----:B------:R-:W-:Y:S01]  /*0020*/  ELECT P0, URZ, PT ;  /* 0x00000000003f782f */ /* 0x000fe20003800000 */
[----:B------:R-:W-:Y:S01]  /*0030*/  BSSY B0, `(.L_x_0) ;  /* 0x0000010000007945 */ /* 0x000fe20003800000 */
[----:B--2---:R-:W-:-:S05]  /*0040*/  SHF.R.U32.HI R0, RZ, 0x5, R18 ;  /* 0x00000005ff007819 */ /* 0x004fca0000011612 */
[----:B------:R-:W2:Y:S02]  /*0050*/  SHFL.IDX PT, R2, R0, RZ, 0x1f ;  /* 0x00001fff00027589 */ /* 0x000ea400000e0000 */
[----:B--2---:R-:W-:-:S13]  /*0060*/  ISETP.NE.OR P0, PT, R2, RZ, !P0 ;  /* 0x000000ff0200720c */ /* 0x004fda0004705670 */
[----:B-1----:R-:W-:Y:S05]  /*0070*/  @P0 BRA `(.L_x_1) ;  /* 0x00000000002c0947 */ /* 0x002fea0003800000 */
[----:B------:R-:W-:Y:S02]  /*0080*/  ULDC.64 UR4, c[0x0][0x198] ;  /* 0x0000660000047ab9 */ /* 0x000fe40000000a00 */
[----:B------:R-:W-:Y:S02]  /*0090*/  UIADD3 UR6, UP0, UR4, 0xf0, URZ ;  /* 0x000000f004067890 */ /* 0x000fe4000ff1e03f */
[----:B------:R-:W-:Y:S02]  /*00a0*/  UIADD3 UR8, UP1, UR4, 0x1f0, URZ ;  /* 0x000001f004087890 */ /* 0x000fe4000ff3e03f */
[----:B------:R-:W-:Y:S02]  /*00b0*/  UIADD3 UR4, UP2, UR4, 0x2f0, URZ ;  /* 0x000002f004047890 */ /* 0x000fe4000ff5e03f */
[----:B------:R-:W-:Y:S02]  /*00c0*/  UIADD3.X UR7, URZ, UR5, URZ, UP0, !UPT ;  /* 0x000000053f077290 */ /* 0x000fe400087fe43f */
[----:B------:R-:W-:-:S02]  /*00d0*/  UIADD3.X UR9, URZ, UR5, URZ, UP1, !UPT ;  /* 0x000000053f097290 */ /* 0x000fc40008ffe43f */
[----:B------:R-:W-:-:S05]  /*00e0*/  UIADD3.X UR5, URZ, UR5, URZ, UP2, !UPT ;  /* 0x000000053f057290 */ /* 0x000fca00097fe43f */
[----:B------:R1:W-:Y:S02]  /*00f0*/  UTMACCTL.PF [UR6] ;  /* 0x00000000060079b9 */ /* 0x0003e40008040000 */
[----:B------:R1:W-:Y:S02]  /*0100*/  UTMACCTL.PF [UR8] ;  /* 0x00000000080079b9 */ /* 0x0003e40008040000 */
[----:B------:R1:W-:Y:S02]  /*0110*/  UTMACCTL.PF [UR4] ;  /* 0x00000000040079b9 */ /* 0x0003e40008040000 */
[----:B-1----:R-:W-:Y:S01]  /*0120*/  NOP ;  /* 0x0000000000007918 */ /* 0x002fe20000000000 */
.L_x_1:
[----:B------:R-:W-:Y:S05]  /*0130*/  BSYNC B0 ;  /* 0x0000000000007941 */ /* 0x000fea0003800000 */
.L_x_0:
[----:B------:R-:W1:Y:S02]  /*0140*/  SHFL.IDX PT, R2, R0, RZ, 0x1f ;  /* 0x00001fff00027589 */ /* 0x000e6400000e0000 */
[----:B-1----:R-:W-:-:S13]  /*0150*/  ISETP.NE.AND P0, PT, R2, RZ, PT ;  /* 0x000000ff0200720c */ /* 0x002fda0003f05270 */
[----:B------:R-:W-:Y:S05]  /*0160*/  @P0 BRA `(.L_x_2) ;  /* 0x0000000000400947 */ /* 0x000fea0003800000 */
[----:B------:R-:W1:Y:S01]  /*0170*/  S2UR UR8, SR_CgaCtaId ;  /* 0x00000000000879c3 */ /* 0x000e620000008800 */
[----:B------:R-:W-:Y:S01]  /*0180*/  UMOV UR4, 0x400 ;  /* 0x0000040000047882 */ /* 0x000fe20000000000 */
[----:B------:R-:W-:Y:S01]  /*0190*/  UMOV UR5, 0x1 ;  /* 0x0000000100057882 */ /* 0x000fe20000000000 */
[----:B------:R-:W-:Y:S01]  /*01a0*/  UMOV UR6, 0x80 ;  /* 0x0000008000067882 */ /* 0x000fe20000000000 */
[----:B------:R-:W-:Y:S01]  /*01b0*/  ELECT P0, URZ, PT ;  /* 0x00000000003f782f */ /* 0x000fe20003800000 */
[----:B------:R-:W-:-:S04]  /*01c0*/  UIADD3 UR6, -UR6, 0x100000, URZ ;  /* 0x0010000006067890 */ /* 0x000fc8000fffe13f */
[----:B------:R-:W-:Y:S02]  /*01d0*/  USHF.L.U32 UR7, UR6, 0xb, URZ ;  /* 0x0000000b06077899 */ /* 0x000fe4000800063f */
[----:B------:R-:W-:Y:S02]  /*01e0*/  USHF.L.U32 UR6, UR6, 0x1, URZ ;  /* 0x0000000106067899 */ /* 0x000fe4000800063f */
[----:B-1----:R-:W-:Y:S02]  /*01f0*/  ULEA UR8, UR8, UR4, 0x18 ;  /* 0x0000000408087291 */ /* 0x002fe4000f8ec03f */
[----:B------:R-:W-:-:S04]  /*0200*/  UIADD3 UR4, -UR5, 0x100000, URZ ;  /* 0x0010000005047890 */ /* 0x000fc8000fffe13f */
[----:B------:R-:W-:Y:S02]  /*0210*/  USHF.L.U32 UR5, UR4, 0xb, URZ ;  /* 0x0000000b04057899 */ /* 0x000fe4000800063f */
[----:B------:R-:W-:Y:S01]  /*0220*/  USHF.L.U32 UR4, UR4, 0x1, URZ ;  /* 0x0000000104047899 */ /* 0x000fe2000800063f */
[----:B------:R-:W1:Y:S11]  /*0230*/  FENCE.VIEW.ASYNC.S ;  /* 0x00000000000073c6 */ /* 0x000e760000000000 */
[----:B-1----:R1:W2:Y:S01]  /*0240*/  SYNCS.EXCH.64 URZ, [UR8+0x2d040], UR4 ;  /* 0x02d04004083f75b2 */ /* 0x0022a20008000100 */
[----:B------:R1:W3:Y:S01]  /*0250*/  SYNCS.EXCH.64 URZ, [UR8+0x2d048], UR6 ;  /* 0x02d04806083f75b2 */ /* 0x0002e20008000100 */
[----:B------:R-:W-:Y:S01]  /*0260*/  NOP ;  /* 0x0000000000007918 */ /* 0x000fe20000000000 */
.L_x_2:
[----:B------:R-:W4:Y:S01]  /*0270*/  SHFL.IDX PT, R2, R0, RZ, 0x1f ;  /* 0x00001fff00027589 */ /* 0x000f2200000e0000 */
[----:B------:R-:W-:Y:S01]  /*0280*/  NOP ;  /* 0x0000000000007918 */ /* 0x000fe20000000000 */
[----:B----4-:R-:W-:-:S13]  /*0290*/  ISETP.NE.AND P0, PT, R2, RZ, PT ;  /* 0x000000ff0200720c */ /* 0x010fda0003f05270 */
[----:B------:R-:W-:Y:S05]  /*02a0*/  @P0 BRA `(.L_x_3) ;  /* 0x0000000000580947 */ /* 0x000fea0003800000 */
[----:B-1----:R-:W1:Y:S01]  /*02b0*/  S2UR UR5, SR_CgaCtaId ;  /* 0x00000000000579c3 */ /* 0x002e620000008800 */
[----:B------:R-:W-:Y:S01]  /*02c0*/  UMOV UR4, 0x400 ;  /* 0x0000040000047882 */ /* 0x000fe20000000000 */
[----:B------:R-:W-:Y:S01]  /*02d0*/  UMOV UR6, 0x1 ;  /* 0x0000000100067882 */ /* 0x000fe20000000000 */
[----:B------:R-:W-:Y:S01]  /*02e0*/  UMOV UR7, 0x80 ;  /* 0x0000008000077882 */ /* 0x000fe20000000000 */
[----:B------:R-:W-:Y:S01]  /*02f0*/  ELECT P0, URZ, PT ;  /* 0x00000000003f782f */ /* 0x000fe20003800000 */
[----:B-1----:R-:W-:Y:S02]  /*0300*/  ULEA UR8, UR5, UR4, 0x18 ;  /* 0x0000000405087291 */ /* 0x002fe4000f8ec03f */
[----:B------:R-:W-:-:S04]  /*0310*/  UIADD3 UR4, -UR6, 0x100000, URZ ;  /* 0x0010000006047890 */ /* 0x000fc8000fffe13f */
[----:B------:R-:W-:Y:S02]  /*0320*/  USHF.L.U32 UR5, UR4, 0xb, URZ ;  /* 0x0000000b04057899 */ /* 0x000fe4000800063f */
[----:B------:R-:W-:Y:S02]  /*0330*/  USHF.L.U32 UR4, UR4, 0x1, URZ ;  /* 0x0000000104047899 */ /* 0x000fe4000800063f */
[----:B------:R-:W-:-:S04]  /*0340*/  UIADD3 UR6, -UR7, 0x100000, URZ ;  /* 0x0010000007067890 */ /* 0x000fc8000fffe13f */
[----:B------:R-:W-:Y:S02]  /*0350*/  USHF.L.U32 UR7, UR6, 0xb, URZ ;  /* 0x0000000b06077899 */ /* 0x000fe4000800063f */
[----:B------:R-:W-:Y:S01]  /*0360*/  USHF.L.U32 UR6, UR6, 0x1, URZ ;  /* 0x0000000106067899 */ /* 0x000fe2000800063f */
[----:B------:R-:W1:Y:S03]  /*0370*/  FENCE.VIEW.ASYNC.S ;  /* 0x00000000000073c6 */ /* 0x000e660000000000 */
[----:B-1----:R4:W1:Y:S08]  /*0380*/  SYNCS.EXCH.64 URZ, [UR8+0x2d000], UR4 ;  /* 0x02d00004083f75b2 */ /* 0x0028700008000100 */
[----:B------:R4:W1:Y:S01]  /*0390*/  SYNCS.EXCH.64 URZ, [UR8+0x2d020], UR6 ;  /* 0x02d02006083f75b2 */ /* 0x0008620008000100 */
[----:B------:R4:W1:Y:S01]  /*03a0*/  SYNCS.EXCH.64 URZ, [UR8+0x2d008], UR4 ;  /* 0x02d00804083f75b2 */ /* 0x0008620008000100 */
[----:B------:R4:W1:Y:S01]  /*03b0*/  SYNCS.EXCH.64 URZ, [UR8+0x2d028], UR6 ;  /* 0x02d02806083f75b2 */ /* 0x0008620008000100 */
[----:B------:R4:W1:Y:S01]  /*03c0*/  SYNCS.EXCH.64 URZ, [UR8+0x2d010], UR4 ;  /* 0x02d01004083f75b2 */ /* 0x0008620008000100 */
[----:B------:R4:W1:Y:S01]  /*03d0*/  SYNCS.EXCH.64 URZ, [UR8+0x2d030], UR6 ;  /* 0x02d03006083f75b2 */ /* 0x0008620008000100 */
[----:B------:R4:W1:Y:S01]  /*03e0*/  SYNCS.EXCH.64 URZ, [UR8+0x2d018], UR4 ;  /* 0x02d01804083f75b2 */ /* 0x0008620008000100 */
[----:B------:R4:W1:Y:S02]  /*03f0*/  SYNCS.EXCH.64 URZ, [UR8+0x2d038], UR6 ;  /* 0x02d03806083f75b2 */ /* 0x0008640008000100 */
[----:B----4-:R-:W-:Y:S01]  /*0400*/  NOP ;  /* 0x0000000000007918 */ /* 0x010fe20000000000 */
.L_x_3:
        /* <DEDUP_REMOVED lines=26> */
.L_x_4:
[----:B------:R-:W4:Y:S01]  /*05b0*/  SHFL.IDX PT, R0, R0, RZ, 0x1f ;  /* 0x00001fff00007589 */ /* 0x000f2200000e0000 */
[----:B------:R-:W-:Y:S01]  /*05c0*/  ELECT P0, URZ, PT ;  /* 0x00000000003f782f */ /* 0x000fe20003800000 */
[----:B------:R-:W-:Y:S01]  /*05d0*/  NOP ;  /* 0x0000000000007918 */ /* 0x000fe20000000000 */
[----:B------:R-:W4:Y:S01]  /*05e0*/  S2UR UR44, SR_CTAID.Y ;  /* 0x00000000002c79c3 */ /* 0x000f220000002600 */
[----:B------:R-:W-:Y:S01]  /*05f0*/  BSSY B0, `(.L_x_5) ;  /* 0x000003d000007945 */ /* 0x000fe20003800000 */
[----:B------:R-:W-:Y:S02]  /*0600*/  MOV R2, RZ ;  /* 0x000000ff00027202 */ /* 0x000fe40000000f00 */
[----:B------:R-:W-:-:S04]  /*0610*/  LOP3.LUT R17, R18, 0x7f, RZ, 0xc0, !PT ;  /* 0x0000007f12117812 */ /* 0x000fc800078ec0ff */
[----:B------:R-:W4:Y:S08]  /*0620*/  S2UR UR45, SR_CTAID.Z ;  /* 0x00000000002d79c3 */ /* 0x000f300000002700 */
[----:B-123--:R-:W-:Y:S01]  /*0630*/  BAR.SYNC.DEFER_BLOCKING 0x0 ;  /* 0x0000000000007b1d */ /* 0x00efe20000010000 */
[----:B----4-:R-:W-:-:S13]  /*0640*/  ISETP.EQ.AND P1, PT, R0, RZ, P0 ;  /* 0x000000ff0000720c */ /* 0x010fda0000722270 */
[----:B------:R-:W-:Y:S05]  /*0650*/  @!P1 BRA `(.L_x_6) ;  /* 0x0000000000d89947 */ /* 0x000fea0003800000 */
[----:B------:R-:W1:Y:S01]  /*0660*/  S2R R4, SR_CgaCtaId ;  /* 0x0000000000047919 */ /* 0x000e620000008800 */
[----:B------:R-:W-:Y:S02]  /*0670*/  MOV R3, 0x400 ;  /* 0x0000040000037802 */ /* 0x000fe40000000f00 */
[----:B------:R-:W-:Y:S02]  /*0680*/  MOV R5, 0x1 ;  /* 0x0000000100057802 */ /* 0x000fe40000000f00 */
[----:B------:R-:W-:Y:S02]  /*0690*/  ISETP.NE.AND P3, PT, R17, RZ, PT ;  /* 0x000000ff1100720c */ /* 0x000fe40003f65270 */
[----:B-1----:R-:W-:Y:S02]  /*06a0*/  LEA R4, R4, R3, 0x18 ;  /* 0x0000000304047211 */ /* 0x002fe400078ec0ff */
[----:B------:R-:W-:-:S04]  /*06b0*/  SHF.L.U32 R3, R5, 0x1f, RZ ;  /* 0x0000001f05037819 */ /* 0x000fc800000006ff */
[----:B------:R-:W1:Y:S02]  /*06c0*/  SYNCS.PHASECHK.TRANS64.TRYWAIT P2, [R4+URZ+0x2d048], R3 ;  /* 0x02d04803040075a7 */ /* 0x000e64000804017f */
[----:B-1----:R-:W-:Y:S05]  /*06d0*/  @!P2 BRA `(.L_x_7) ;  /* 0x000000ac00fca947 */ /* 0x002fea0003800000 */
.L_x_65:
[----:B------:R-:W-:Y:S05]  /*06e0*/  @P3 BRA `(.L_x_8) ;  /* 0x0000000000143947 */ /* 0x000fea0003800000 */
[----:B------:R-:W-:Y:S02]  /*06f0*/  LOP3.LUT P2, RZ, R18, 0x1f, RZ, 0xc0, !PT ;  /* 0x0000001f12ff7812 */ /* 0x000fe4000784c0ff */
[----:B-1----:R-:W-:-:S04]  /*0700*/  MOV R3, 0x5000 ;  /* 0x0000500000037802 */ /* 0x002fc80000000f00 */
[----:B------:R2:W-:Y:S07]  /*0710*/  SYNCS.ARRIVE.TRANS64 RZ, [R4+URZ+0x2d040], R3 ;  /* 0x02d0400304ff79a7 */ /* 0x0005ee000800003f */
[----:B------:R-:W-:Y:S05]  /*0720*/  @!P2 BRA `(.L_x_8) ;  /* 0x000000000004a947 */ /* 0x000fea0003800000 */
[----:B------:R-:W-:Y:S01]  /*0730*/  BPT.TRAP 0x1 ;  /* 0x000000040000795c */ /* 0x000fe20000300000 */
.L_x_8:
[----:B------:R-:W3:Y:S01]  /*0740*/  S2UR UR11, SR_CTAID.X ;  /* 0x00000000000b79c3 */ /* 0x000ee20000002500 */
[----:B------:R-:W-:Y:S01]  /*0750*/  R2UR UR8, R4 ;  /* 0x00000000040872ca */ /* 0x000fe200000e0000 */
[----:B------:R-:W-:Y:S01]  /*0760*/  ULDC.64 UR4, c[0x0][0x198] ;  /* 0x0000660000047ab9 */ /* 0x000fe20000000a00 */
[----:B------:R-:W-:Y:S01]  /*0770*/  UMOV UR6, 0x0 ;  /* 0x0000000000067882 */ /* 0x000fe20000000000 */
[----:B------:R-:W-:Y:S01]  /*0780*/  UIADD3 UR4, UP0, UR4, 0xf0, URZ ;  /* 0x000000f004047890 */ /* 0x000fe2000ff1e03f */
[----:B------:R-:W-:Y:S01]  /*0790*/  UMOV UR7, 0x10000000 ;  /* 0x1000000000077882 */ /* 0x000fe20000000000 */
[----:B------:R-:W-:Y:S02]  /*07a0*/  UMOV UR10, URZ ;  /* 0x0000003f000a7c82 */ /* 0x000fe40008000000 */
[----:B------:R-:W-:Y:S01]  /*07b0*/  UIADD3.X UR5, URZ, UR5, URZ, UP0, !UPT ;  /* 0x000000053f057290 */ /* 0x000fe200087fe43f */
[----:B------:R-:W-:Y:S01]  /*07c0*/  UMOV UR12, UR44 ;  /* 0x0000002c000c7c82 */ /* 0x000fe20008000000 */
[----:B------:R-:W-:Y:S01]  /*07d0*/  UMOV UR13, UR45 ;  /* 0x0000002d000d7c82 */ /* 0x000fe20008000000 */
[----:B------:R-:W-:Y:S01]  /*07e0*/  UMOV UR34, 0x20 ;  /* 0x0000002000227882 */ /* 0x000fe20000000000 */
[----:B------:R-:W-:-:S02]  /*07f0*/  UMOV UR36, UR44 ;  /* 0x0000002c00247c82 */ /* 0x000fc40008000000 */
[----:B------:R-:W-:Y:S02]  /*0800*/  UIADD3 UR9, UR8, 0x2d040, URZ ;  /* 0x0002d04008097890 */ /* 0x000fe4000fffe03f */
[----:B------:R-:W-:Y:S02]  /*0810*/  UIADD3 UR32, UR8, 0x1000, URZ ;  /* 0x0000100008207890 */ /* 0x000fe4000fffe03f */
[----:B------:R-:W-:Y:S02]  /*0820*/  UIADD3 UR24, UR8, 0x2000, URZ ;  /* 0x0000200008187890 */ /* 0x000fe4000fffe03f */
[----:B------:R-:W-:Y:S02]  /*0830*/  UIADD3 UR16, UR8, 0x3000, URZ ;  /* 0x0000300008107890 */ /* 0x000fe4000fffe03f */
[----:B------:R-:W-:Y:S02]  /*0840*/  UIADD3 UR40, UR8, 0x4000, URZ ;  /* 0x0000400008287890 */ /* 0x000fe4000fffe03f */
[----:B---3--:R-:W-:Y:S01]  /*0850*/  USHF.L.U32 UR11, UR11, 0x6, URZ ;  /* 0x000000060b0b7899 */ /* 0x008fe2000800063f */
[----:B------:R-:W-:Y:S01]  /*0860*/  UMOV UR37, UR45 ;  /* 0x0000002d00257c82 */ /* 0x000fe20008000000 */
[----:B------:R-:W-:Y:S01]  /*0870*/  UMOV UR33, UR9 ;  /* 0x0000000900217c82 */ /* 0x000fe20008000000 */
[----:B------:R-:W-:Y:S01]  /*0880*/  UMOV UR26, 0x40 ;  /* 0x00000040001a7882 */ /* 0x000fe20000000000 */
[----:B------:R-:W-:Y:S01]  /*0890*/  UMOV UR28, UR44 ;  /* 0x0000002c001c7c82 */ /* 0x000fe20008000000 */
[----:B------:R-:W-:-:S02]  /*08a0*/  UMOV UR29, UR45 ;  /* 0x0000002d001d7c82 */ /* 0x000fc40008000000 */
[----:B------:R-:W-:Y:S01]  /*08b0*/  UMOV UR35, UR11 ;  /* 0x0000000b00237c82 */ /* 0x000fe20008000000 */
[----:B------:R-:W-:Y:S01]  /*08c0*/  UMOV UR25, UR9 ;  /* 0x0000000900197c82 */ /* 0x000fe20008000000 */
[----:B------:R-:W-:Y:S01]  /*08d0*/  UMOV UR27, UR11 ;  /* 0x0000000b001b7c82 */ /* 0x000fe20008000000 */
[----:B------:R3:W-:Y:S01]  /*08e0*/  UTMALDG.4D [UR8], [UR4], desc[UR6] ;  /* 0x00000608040075b4 */ /* 0x0007e20008019000 */
[----:B------:R-:W-:Y:S01]  /*08f0*/  UMOV UR18, 0x60 ;  /* 0x0000006000127882 */ /* 0x000fe20000000000 */
[----:B------:R-:W-:Y:S01]  /*0900*/  UMOV UR20, UR44 ;  /* 0x0000002c00147c82 */ /* 0x000fe20008000000 */
[----:B------:R-:W-:Y:S01]  /*0910*/  UMOV UR21, UR45 ;  /* 0x0000002d00157c82 */ /* 0x000fe20008000000 */
[----:B------:R-:W-:Y:S01]  /*0920*/  UMOV UR17, UR9 ;  /* 0x0000000900117c82 */ /* 0x000fe20008000000 */
[----:B------:R-:W-:Y:S01]  /*0930*/  UMOV UR19, UR11 ;  /* 0x0000000b00137c82 */ /* 0x000fe20008000000 */
[----:B------:R-:W-:Y:S01]  /*0940*/  UMOV UR42, 0x80 ;  /* 0x00000080002a7882 */ /* 0x000fe20000000000 */
[----:B------:R-:W-:Y:S01]  /*0950*/  UMOV UR41, UR9 ;  /* 0x0000000900297c82 */ /* 0x000fe20008000000 */
[----:B------:R3:W-:Y:S01]  /*0960*/  UTMALDG.4D [UR32], [UR4], desc[UR6] ;  /* 0x00000620040075b4 */ /* 0x0007e20008019000 */
[----:B------:R-:W-:Y:S01]  /*0970*/  UMOV UR43, UR11 ;  /* 0x0000000b002b7c82 */ /* 0x000fe20008000000 */
[----:B------:R3:W-:Y:S01]  /*0980*/  UTMALDG.4D [UR24], [UR4], desc[UR6] ;  /* 0x00000618040075b4 */ /* 0x0007e20008019000 */
[----:B------:R3:W-:Y:S01]  /*0990*/  UTMALDG.4D [UR16], [UR4], desc[UR6] ;  /* 0x00000610040075b4 */ /* 0x0007e20008019000 */
[----:B------:R3:W-:Y:S02]  /*09a0*/  UTMALDG.4D [UR40], [UR4], desc[UR6] ;  /* 0x00000628040075b4 */ /* 0x0007e40008019000 */
[----:B---3--:R-:W-:Y:S01]  /*09b0*/  NOP ;  /* 0x0000000000007918 */ /* 0x008fe20000000000 */
.L_x_6:
[----:B------:R-:W-:Y:S05]  /*09c0*/  BSYNC B0 ;  /* 0x0000000000007941 */ /* 0x000fea0003800000 */
.L_x_5:
[----:B------:R-:W1:Y:S01]  /*09d0*/  LDC R168, c[0x0][0x28c] ;  /* 0x0000a300ffa87b82 */ /* 0x000e620000000800 */
[----:B------:R-:W-:Y:S01]  /*09e0*/  BSSY B0, `(.L_x_9) ;  /* 0x00000f8000007945 */ /* 0x000fe20003800000 */
[----:B------:R-:W-:Y:S01]  /*09f0*/  IMAD.MOV.U32 R5, RZ, RZ, 0x1 ;  /* 0x00000001ff057424 */ /* 0x000fe200078e00ff */
[----:B------:R-:W-:Y:S02]  /*0a00*/  MOV R7, RZ ;  /* 0x000000ff00077202 */ /* 0x000fe40000000f00 */
[----:B-12---:R-:W-:-:S04]  /*0a10*/  IADD3 R3, R168, 0x7f, RZ ;  /* 0x0000007fa8037810 */ /* 0x006fc80007ffe0ff */
[----:B------:R-:W-:-:S04]  /*0a20*/  SHF.R.S32.HI R4, RZ, 0x1f, R3 ;  /* 0x0000001fff047819 */ /* 0x000fc80000011403 */
[----:B------:R-:W-:-:S04]  /*0a30*/  LEA.HI R4, R4, R3, RZ, 0x7 ;  /* 0x0000000304047211 */ /* 0x000fc800078f38ff */
[----:B------:R-:W-:-:S04]  /*0a40*/  SHF.R.S32.HI R170, RZ, 0x7, R4 ;  /* 0x00000007ffaa7819 */ /* 0x000fc80000011404 */
[----:B------:R-:W-:Y:S01]  /*0a50*/  SHF.L.U32 R19, R170, 0x1, RZ ;  /* 0x00000001aa137819 */ /* 0x000fe200000006ff */
[----:B------:R-:W-:Y:S06]  /*0a60*/  @!P1 BRA `(.L_x_10) ;  /* 0x0000000c00bc9947 */ /* 0x000fec0003800000 */
[----:B------:R-:W-:Y:S02]  /*0a70*/  ISETP.GE.AND P1, PT, R168, 0x1, PT ;  /* 0x00000001a800780c */ /* 0x000fe40003f26270 */
[----:B------:R-:W-:Y:S02]  /*0a80*/  LOP3.LUT R8, R18, 0x1f, RZ, 0xc0, !PT ;  /* 0x0000001f12087812 */ /* 0x000fe400078ec0ff */
[----:B------:R-:W-:Y:S02]  /*0a90*/  MOV R2, RZ ;  /* 0x000000ff00027202 */ /* 0x000fe40000000f00 */
[----:B------:R-:W-:-:S07]  /*0aa0*/  MOV R7, RZ ;  /* 0x000000ff00077202 */ /* 0x000fce0000000f00 */
[----:B------:R-:W-:Y:S05]  /*0ab0*/  @!P1 BRA `(.L_x_11) ;  /* 0x0000000400b49947 */ /* 0x000fea0003800000 */
[----:B------:R-:W1:Y:S01]  /*0ac0*/  S2R R3, SR_CgaCtaId ;  /* 0x0000000000037919 */ /* 0x000e620000008800 */
[----:B------:R-:W-:Y:S01]  /*0ad0*/  MOV R2, 0x400 ;  /* 0x0000040000027802 */ /* 0x000fe20000000f00 */
[----:B------:R-:W-:Y:S01]  /*0ae0*/  IMAD.MOV.U32 R4, RZ, RZ, 0x1 ;  /* 0x00000001ff047424 */ /* 0x000fe200078e00ff */
[----:B------:R-:W-:Y:S02]  /*0af0*/  ISETP.NE.AND P2, PT, R17, RZ, PT ;  /* 0x000000ff1100720c */ /* 0x000fe40003f45270 */
[----:B-1----:R-:W-:Y:S02]  /*0b00*/  LEA R3, R3, R2, 0x18 ;  /* 0x0000000203037211 */ /* 0x002fe400078ec0ff */
[----:B------:R-:W-:-:S04]  /*0b10*/  SHF.L.U32 R2, R4, 0x1f, RZ ;  /* 0x0000001f04027819 */ /* 0x000fc800000006ff */
[----:B------:R-:W1:Y:S02]  /*0b20*/  SYNCS.PHASECHK.TRANS64.TRYWAIT P1, [R3+URZ+0x2d020], R2 ;  /* 0x02d02002030075a7 */ /* 0x000e64000802017f */
[----:B-1----:R-:W-:Y:S05]  /*0b30*/  @!P1 BRA `(.L_x_12) ;  /* 0x000000a800f89947 */ /* 0x002fea0003800000 */
.L_x_66:
[----:B------:R-:W-:Y:S01]  /*0b40*/  MOV R7, 0x1 ;  /* 0x0000000100077802 */ /* 0x000fe20000000f00 */
[----:B------:R-:W-:Y:S06]  /*0b50*/  @P2 BRA `(.L_x_13) ;  /* 0x0000000000142947 */ /* 0x000fec0003800000 */
[----:B------:R-:W-:Y:S02]  /*0b60*/  ISETP.NE.AND P1, PT, R8, RZ, PT ;  /* 0x000000ff0800720c */ /* 0x000fe40003f25270 */
[----:B-1----:R-:W-:-:S04]  /*0b70*/  MOV R2, 0xa000 ;  /* 0x0000a00000027802 */ /* 0x002fc80000000f00 */
[----:B------:R2:W-:Y:S07]  /*0b80*/  SYNCS.ARRIVE.TRANS64 RZ, [R3+URZ+0x2d000], R2 ;  /* 0x02d0000203ff79a7 */ /* 0x0005ee000800003f */
[----:B------:R-:W-:Y:S05]  /*0b90*/  @!P1 BRA `(.L_x_13) ;  /* 0x0000000000049947 */ /* 0x000fea0003800000 */
[----:B------:R-:W-:Y:S01]  /*0ba0*/  BPT.TRAP 0x1 ;  /* 0x000000040000795c */ /* 0x000fe20000300000 */
.L_x_13:
[----:B------:R-:W3:Y:S01]  /*0bb0*/  S2R R5, SR_CgaCtaId ;  /* 0x0000000000057919 */ /* 0x000ee20000008800 */
[----:B------:R-:W-:Y:S01]  /*0bc0*/  R2UR UR9, R3 ;  /* 0x00000000030972ca */ /* 0x000fe200000e0000 */
[----:B------:R-:W-:Y:S01]  /*0bd0*/  ULDC.64 UR4, c[0x0][0x198] ;  /* 0x0000660000047ab9 */ /* 0x000fe20000000a00 */
[----:B------:R-:W-:Y:S01]  /*0be0*/  UMOV UR6, 0x0 ;  /* 0x0000000000067882 */ /* 0x000fe20000000000 */
[----:B------:R-:W-:Y:S01]  /*0bf0*/  UIADD3 UR4, UP0, UR4, 0x1f0, URZ ;  /* 0x000001f004047890 */ /* 0x000fe2000ff1e03f */
[----:B-12---:R-:W-:Y:S01]  /*0c00*/  MOV R2, 0x400 ;  /* 0x0000040000027802 */ /* 0x006fe20000000f00 */
[----:B------:R-:W-:Y:S01]  /*0c10*/  UMOV UR7, 0x10000000 ;  /* 0x1000000000077882 */ /* 0x000fe20000000000 */
[----:B------:R-:W-:Y:S01]  /*0c20*/  UMOV UR42, URZ ;  /* 0x0000003f002a7c82 */ /* 0x000fe20008000000 */
[----:B------:R-:W-:Y:S01]  /*0c30*/  UIADD3.X UR5, URZ, UR5, URZ, UP0, !UPT ;  /* 0x000000053f057290 */ /* 0x000fe200087fe43f */
[----:B------:R-:W-:Y:S01]  /*0c40*/  ISETP.NE.AND P2, PT, R17, RZ, PT ;  /* 0x000000ff1100720c */ /* 0x000fe20003f45270 */
[----:B------:R-:W-:Y:S01]  /*0c50*/  UMOV UR43, URZ ;  /* 0x0000003f002b7c82 */ /* 0x000fe20008000000 */
[----:B------:R-:W-:Y:S01]  /*0c60*/  UMOV UR26, 0x20 ;  /* 0x00000020001a7882 */ /* 0x000fe20000000000 */
[----:B------:R-:W-:Y:S01]  /*0c70*/  UMOV UR28, UR44 ;  /* 0x0000002c001c7c82 */ /* 0x000fe20008000000 */
[----:B------:R-:W-:Y:S01]  /*0c80*/  UMOV UR29, UR45 ;  /* 0x0000002d001d7c82 */ /* 0x000fe20008000000 */
[----:B------:R-:W-:-:S02]  /*0c90*/  UIADD3 UR40, UR9, 0x5000, URZ ;  /* 0x0000500009287890 */ /* 0x000fc4000fffe03f */
[----:B------:R-:W-:Y:S02]  /*0ca0*/  UIADD3 UR41, UR9, 0x2d000, URZ ;  /* 0x0002d00009297890 */ /* 0x000fe4000fffe03f */
[----:B------:R-:W-:Y:S02]  /*0cb0*/  UIADD3 UR24, UR9, 0x7000, URZ ;  /* 0x0000700009187890 */ /* 0x000fe4000fffe03f */
[----:B------:R-:W-:Y:S02]  /*0cc0*/  UIADD3 UR16, UR9, 0x9000, URZ ;  /* 0x0000900009107890 */ /* 0x000fe4000fffe03f */
[----:B------:R-:W-:Y:S01]  /*0cd0*/  UIADD3 UR8, UR9, 0xb000, URZ ;  /* 0x0000b00009087890 */ /* 0x000fe2000fffe03f */
[----:B------:R-:W-:Y:S02]  /*0ce0*/  UMOV UR27, UR43 ;  /* 0x0000002b001b7c82 */ /* 0x000fe40008000000 */
[----:B------:R1:W-:Y:S01]  /*0cf0*/  UTMALDG.4D [UR40], [UR4], desc[UR6] ;  /* 0x00000628040075b4 */ /* 0x0003e20008019000 */
[----:B------:R-:W-:Y:S01]  /*0d00*/  UMOV UR25, UR41 ;  /* 0x0000002900197c82 */ /* 0x000fe20008000000 */
[----:B------:R-:W-:Y:S01]  /*0d10*/  UMOV UR18, 0x40 ;  /* 0x0000004000127882 */ /* 0x000fe20000000000 */
[----:B------:R-:W-:Y:S01]  /*0d20*/  UMOV UR20, UR44 ;  /* 0x0000002c00147c82 */ /* 0x000fe20008000000 */
[----:B------:R-:W-:Y:S01]  /*0d30*/  UMOV UR21, UR45 ;  /* 0x0000002d00157c82 */ /* 0x000fe20008000000 */
[----:B------:R-:W-:Y:S01]  /*0d40*/  UMOV UR19, UR43 ;  /* 0x0000002b00137c82 */ /* 0x000fe20008000000 */
[----:B------:R-:W-:Y:S01]  /*0d50*/  UMOV UR17, UR41 ;  /* 0x0000002900117c82 */ /* 0x000fe20008000000 */
[----:B---3--:R-:W-:Y:S01]  /*0d60*/  LEA R4, R5, R2, 0x18 ;  /* 0x0000000205047211 */ /* 0x008fe200078ec0ff */
[----:B------:R-:W-:Y:S01]  /*0d70*/  UMOV UR10, 0x60 ;  /* 0x00000060000a7882 */ /* 0x000fe20000000000 */
[----:B------:R-:W-:Y:S01]  /*0d80*/  MOV R2, 0x1 ;  /* 0x0000000100027802 */ /* 0x000fe20000000f00 */
[----:B------:R2:W-:Y:S01]  /*0d90*/  UTMALDG.4D [UR24], [UR4], desc[UR6] ;  /* 0x00000618040075b4 */ /* 0x0005e20008019000 */
[----:B------:R-:W-:Y:S01]  /*0da0*/  UMOV UR12, UR44 ;  /* 0x0000002c000c7c82 */ /* 0x000fe20008000000 */
[----:B------:R-:W-:Y:S01]  /*0db0*/  UMOV UR13, UR45 ;  /* 0x0000002d000d7c82 */ /* 0x000fe20008000000 */
[----:B------:R-:W-:Y:S01]  /*0dc0*/  SHF.L.U32 R2, R2, 0x1f, RZ ;  /* 0x0000001f02027819 */ /* 0x000fe200000006ff */
[----:B------:R-:W-:Y:S01]  /*0dd0*/  UMOV UR11, UR43 ;  /* 0x0000002b000b7c82 */ /* 0x000fe20008000000 */
[----:B------:R-:W-:Y:S01]  /*0de0*/  LEA R3, R7, R4, 0x3 ;  /* 0x0000000407037211 */ /* 0x000fe200078e18ff */
[----:B------:R2:W-:Y:S01]  /*0df0*/  UTMALDG.4D [UR16], [UR4], desc[UR6] ;  /* 0x00000610040075b4 */ /* 0x0005e20008019000 */
[----:B-1----:R-:W-:Y:S01]  /*0e00*/  UIADD3 UR40, UR9, 0xd000, URZ ;  /* 0x0000d00009287890 */ /* 0x002fe2000fffe03f */
[----:B------:R-:W-:-:S02]  /*0e10*/  UMOV UR42, 0x80 ;  /* 0x00000080002a7882 */ /* 0x000fc40000000000 */
[----:B------:R-:W-:Y:S02]  /*0e20*/  UMOV UR9, UR41 ;  /* 0x0000002900097c82 */ /* 0x000fe40008000000 */
[----:B------:R2:W-:Y:S04]  /*0e30*/  UTMALDG.4D [UR8], [UR4], desc[UR6] ;  /* 0x00000608040075b4 */ /* 0x0005e80008019000 */
[----:B------:R2:W-:Y:S01]  /*0e40*/  UTMALDG.4D [UR40], [UR4], desc[UR6] ;  /* 0x00000628040075b4 */ /* 0x0005e20008019000 */
[----:B------:R-:W1:Y:S02]  /*0e50*/  SYNCS.PHASECHK.TRANS64.TRYWAIT P1, [R3+URZ+0x2d020], R2 ;  /* 0x02d02002030075a7 */ /* 0x000e64000802017f */
[----:B-12---:R-:W-:Y:S05]  /*0e60*/  @!P1 BRA `(.L_x_14) ;  /* 0x000000a800409947 */ /* 0x006fea0003800000 */
.L_x_67:
[----:B-1----:R-:W-:Y:S01]  /*0e70*/  IMAD.MOV.U32 R2, RZ, RZ, 0x1 ;  /* 0x00000001ff027424 */ /* 0x002fe200078e00ff */
[----:B------:R-:W-:Y:S06]  /*0e80*/  @P2 BRA `(.L_x_15) ;  /* 0x0000000000142947 */ /* 0x000fec0003800000 */
[----:B------:R-:W-:Y:S02]  /*0e90*/  ISETP.NE.AND P1, PT, R8, RZ, PT ;  /* 0x000000ff0800720c */ /* 0x000fe40003f25270 */
[----:B------:R-:W-:-:S04]  /*0ea0*/  MOV R6, 0xa000 ;  /* 0x0000a00000067802 */ /* 0x000fc80000000f00 */
[----:B------:R1:W-:Y:S07]  /*0eb0*/  SYNCS.ARRIVE.TRANS64 RZ, [R3+URZ+0x2d000], R6 ;  /* 0x02d0000603ff79a7 */ /* 0x0003ee000800003f */
[----:B------:R-:W-:Y:S05]  /*0ec0*/  @!P1 BRA `(.L_x_15) ;  /* 0x0000000000049947 */ /* 0x000fea0003800000 */
[----:B------:R-:W-:Y:S01]  /*0ed0*/  BPT.TRAP 0x1 ;  /* 0x000000040000795c */ /* 0x000fe20000300000 */
.L_x_15:
[----:B------:R-:W-:Y:S01]  /*0ee0*/  IMAD R4, R7, 0xa000, R4 ;  /* 0x0000a00007047824 */ /* 0x000fe200078e0204 */
[----:B------:R-:W-:Y:S01]  /*0ef0*/  R2UR UR33, R3 ;  /* 0x00000000032172ca */ /* 0x000fe200000e0000 */
[----:B------:R-:W-:Y:S01]  /*0f00*/  ULDC.64 UR4, c[0x0][0x198] ;  /* 0x0000660000047ab9 */ /* 0x000fe20000000a00 */
[----:B------:R-:W-:Y:S01]  /*0f10*/  UMOV UR35, URZ ;  /* 0x0000003f00237c82 */ /* 0x000fe20008000000 */
[----:B------:R-:W-:Y:S01]  /*0f20*/  UIADD3 UR4, UP0, UR4, 0x2f0, URZ ;  /* 0x000002f004047890 */ /* 0x000fe2000ff1e03f */
[----:B------:R-:W-:Y:S01]  /*0f30*/  R2UR UR40, R4 ;  /* 0x00000000042872ca */ /* 0x000fe200000e0000 */
[----:B------:R-:W-:Y:S01]  /*0f40*/  UMOV UR6, 0x0 ;  /* 0x0000000000067882 */ /* 0x000fe20000000000 */
[----:B------:R-:W-:Y:S01]  /*0f50*/  UMOV UR7, 0x10000000 ;  /* 0x1000000000077882 */ /* 0x000fe20000000000 */
[----:B------:R-:W-:Y:S01]  /*0f60*/  UIADD3.X UR5, URZ, UR5, URZ, UP0, !UPT ;  /* 0x000000053f057290 */ /* 0x000fe200087fe43f */
[----:B------:R-:W-:Y:S01]  /*0f70*/  IADD3 R7, R7, 0x1, RZ ;  /* 0x0000000107077810 */ /* 0x000fe20007ffe0ff */
[----:B------:R-:W-:Y:S01]  /*0f80*/  UMOV UR34, URZ ;  /* 0x0000003f00227c82 */ /* 0x000fe20008000000 */
[----:B------:R-:W-:Y:S01]  /*0f90*/  UMOV UR36, UR44 ;  /* 0x0000002c00247c82 */ /* 0x000fe20008000000 */
[----:B------:R-:W-:Y:S01]  /*0fa0*/  UMOV UR37, UR45 ;  /* 0x0000002d00257c82 */ /* 0x000fe20008000000 */
[----:B------:R-:W-:Y:S01]  /*0fb0*/  UMOV UR26, 0x20 ;  /* 0x00000020001a7882 */ /* 0x000fe20000000000 */
[----:B------:R-:W-:Y:S01]  /*0fc0*/  UIADD3 UR33, UR33, 0x2d000, URZ ;  /* 0x0002d00021217890 */ /* 0x000fe2000fffe03f */
[----:B------:R-:W-:Y:S01]  /*0fd0*/  UMOV UR28, UR44 ;  /* 0x0000002c001c7c82 */ /* 0x000fe20008000000 */
[----:B------:R-:W-:-:S02]  /*0fe0*/  UMOV UR29, UR45 ;  /* 0x0000002d001d7c82 */ /* 0x000fc40008000000 */
[----:B------:R-:W-:Y:S02]  /*0ff0*/  UIADD3 UR32, UR40, 0x5000, URZ ;  /* 0x0000500028207890 */ /* 0x000fe4000fffe03f */
[----:B------:R-:W-:Y:S02]  /*1000*/  UIADD3 UR24, UR40, 0x7000, URZ ;  /* 0x0000700028187890 */ /* 0x000fe4000fffe03f */
[----:B------:R-:W-:Y:S02]  /*1010*/  UIADD3 UR16, UR40, 0x9000, URZ ;  /* 0x0000900028107890 */ /* 0x000fe4000fffe03f */
[----:B------:R-:W-:Y:S02]  /*1020*/  UIADD3 UR8, UR40, 0xb000, URZ ;  /* 0x0000b00028087890 */ /* 0x000fe4000fffe03f */
[----:B------:R-:W-:Y:S01]  /*1030*/  UIADD3 UR40, UR40, 0xd000, URZ ;  /* 0x0000d00028287890 */ /* 0x000fe2000fffe03f */
[----:B------:R2:W-:Y:S01]  /*1040*/  UTMALDG.4D [UR32], [UR4], desc[UR6] ;  /* 0x00000620040075b4 */ /* 0x0005e20008019000 */
[----:B------:R-:W-:Y:S01]  /*1050*/  UMOV UR27, UR35 ;  /* 0x00000023001b7c82 */ /* 0x000fe20008000000 */
[----:B------:R-:W-:Y:S01]  /*1060*/  UMOV UR25, UR33 ;  /* 0x0000002100197c82 */ /* 0x000fe20008000000 */
[----:B------:R-:W-:Y:S01]  /*1070*/  UMOV UR18, 0x40 ;  /* 0x0000004000127882 */ /* 0x000fe20000000000 */
[----:B------:R-:W-:Y:S01]  /*1080*/  UMOV UR20, UR44 ;  /* 0x0000002c00147c82 */ /* 0x000fe20008000000 */
[----:B------:R-:W-:Y:S01]  /*1090*/  UMOV UR21, UR45 ;  /* 0x0000002d00157c82 */ /* 0x000fe20008000000 */
[----:B------:R-:W-:Y:S01]  /*10a0*/  UMOV UR19, UR35 ;  /* 0x0000002300137c82 */ /* 0x000fe20008000000 */
[----:B------:R-:W-:Y:S01]  /*10b0*/  UMOV UR17, UR33 ;  /* 0x0000002100117c82 */ /* 0x000fe20008000000 */
[----:B------:R-:W-:Y:S01]  /*10c0*/  UMOV UR10, 0x60 ;  /* 0x00000060000a7882 */ /* 0x000fe20000000000 */
[----:B------:R-:W-:Y:S01]  /*10d0*/  UMOV UR12, UR44 ;  /* 0x0000002c000c7c82 */ /* 0x000fe20008000000 */
[----:B------:R-:W-:Y:S01]  /*10e0*/  UMOV UR13, UR45 ;  /* 0x0000002d000d7c82 */ /* 0x000fe20008000000 */
[----:B------:R2:W-:Y:S01]  /*10f0*/  UTMALDG.4D [UR24], [UR4], desc[UR6] ;  /* 0x00000618040075b4 */ /* 0x0005e20008019000 */
[----:B------:R-:W-:Y:S01]  /*1100*/  UMOV UR11, UR35 ;  /* 0x00000023000b7c82 */ /* 0x000fe20008000000 */
[----:B------:R-:W-:Y:S01]  /*1110*/  UMOV UR9, UR33 ;  /* 0x0000002100097c82 */ /* 0x000fe20008000000 */
[----:B------:R-:W-:Y:S01]  /*1120*/  UMOV UR42, 0x80 ;  /* 0x00000080002a7882 */ /* 0x000fe20000000000 */
[----:B------:R-:W-:Y:S01]  /*1130*/  UMOV UR43, UR35 ;  /* 0x00000023002b7c82 */ /* 0x000fe20008000000 */
[----:B------:R-:W-:Y:S01]  /*1140*/  UMOV UR41, UR33 ;  /* 0x0000002100297c82 */ /* 0x000fe20008000000 */
[----:B------:R2:W-:Y:S01]  /*1150*/  UTMALDG.4D [UR16], [UR4], desc[UR6] ;  /* 0x00000610040075b4 */ /* 0x0005e20008019000 */
[----:B------:R2:W-:Y:S01]  /*1160*/  UTMALDG.4D [UR8], [UR4], desc[UR6] ;  /* 0x00000608040075b4 */ /* 0x0005e20008019000 */
[----:B------:R2:W-:Y:S02]  /*1170*/  UTMALDG.4D [UR40], [UR4], desc[UR6] ;  /* 0x00000628040075b4 */ /* 0x0005e40008019000 */
[----:B--2---:R-:W-:Y:S01]  /*1180*/  NOP ;  /* 0x0000000000007918 */ /* 0x004fe20000000000 */
.L_x_11:
[----:B------:R-:W-:Y:S02]  /*1190*/  ISETP.GE.AND P1, PT, R168, 0x81, PT ;  /* 0x00000081a800780c */ /* 0x000fe40003f26270 */
[----:B------:R-:W-:-:S11]  /*11a0*/  MOV R5, 0x1 ;  /* 0x0000000100057802 */ /* 0x000fd60000000f00 */
[----:B------:R-:W-:Y:S05]  /*11b0*/  @!P1 BRA `(.L_x_16) ;  /* 0x0000000400e49947 */ /* 0x000fea0003800000 */
[----:B------:R-:W2:Y:S01]  /*11c0*/  S2R R4, SR_CgaCtaId ;  /* 0x0000000000047919 */ /* 0x000ea20000008800 */
[----:B-1----:R-:W-:Y:S02]  /*11d0*/  MOV R3, 0x400 ;  /* 0x0000040000037802 */ /* 0x002fe40000000f00 */
[----:B------:R-:W-:Y:S02]  /*11e0*/  MOV R6, 0x1 ;  /* 0x0000000100067802 */ /* 0x000fe40000000f00 */
[----:B------:R-:W-:Y:S02]  /*11f0*/  ISETP.NE.AND P2, PT, R17, RZ, PT ;  /* 0x000000ff1100720c */ /* 0x000fe40003f45270 */
[----:B------:R-:W-:Y:S02]  /*1200*/  SHF.L.U32 R6, R6, 0x1f, RZ ;  /* 0x0000001f06067819 */ /* 0x000fe400000006ff */
[----:B--2---:R-:W-:-:S05]  /*1210*/  LEA R4, R4, R3, 0x18 ;  /* 0x0000000304047211 */ /* 0x004fca00078ec0ff */
[----:B------:R-:W-:-:S04]  /*1220*/  IMAD R3, R7, 0x8, R4 ;  /* 0x0000000807037824 */ /* 0x000fc800078e0204 */
[----:B------:R-:W1:Y:S02]  /*1230*/  SYNCS.PHASECHK.TRANS64.TRYWAIT P1, [R3+URZ+0x2d020], R6 ;  /* 0x02d02006030075a7 */ /* 0x000e64000802017f */
[----:B-1----:R-:W-:Y:S05]  /*1240*/  @!P1 BRA `(.L_x_17) ;  /* 0x000000a4005c9947 */ /* 0x002fea0003800000 */
.L_x_68:
[----:B------:R-:W-:Y:S05]  /*1250*/  @P2 BRA `(.L_x_18) ;  /* 0x0000000000142947 */ /* 0x000fea0003800000 */
[----:B------:R-:W-:Y:S02]  /*1260*/  ISETP.NE.AND P1, PT, R8, RZ, PT ;  /* 0x000000ff0800720c */ /* 0x000fe40003f25270 */
[----:B-1----:R-:W-:-:S04]  /*1270*/  MOV R6, 0xa000 ;  /* 0x0000a00000067802 */ /* 0x002fc80000000f00 */
[----:B------:R2:W-:Y:S07]  /*1280*/  SYNCS.ARRIVE.TRANS64 RZ, [R3+URZ+0x2d000], R6 ;  /* 0x02d0000603ff79a7 */ /* 0x0005ee000800003f */
[----:B------:R-:W-:Y:S05]  /*1290*/  @!P1 BRA `(.L_x_18) ;  /* 0x0000000000049947 */ /* 0x000fea0003800000 */
[----:B------:R-:W-:Y:S01]  /*12a0*/  BPT.TRAP 0x1 ;  /* 0x000000040000795c */ /* 0x000fe20000300000 */
.L_x_18:
[----:B-12---:R-:W1:Y:S01]  /*12b0*/  S2R R6, SR_CgaCtaId ;  /* 0x0000000000067919 */ /* 0x006e620000008800 */
[----:B------:R-:W-:Y:S01]  /*12c0*/  IMAD R4, R7, 0xa000, R4 ;  /* 0x0000a00007047824 */ /* 0x000fe200078e0204 */
[----:B------:R-:W-:Y:S01]  /*12d0*/  R2UR UR27, R2 ;  /* 0x00000000021b72ca */ /* 0x000fe200000e0000 */
[----:B------:R-:W-:Y:S01]  /*12e0*/  ULDC.64 UR4, c[0x0][0x198] ;  /* 0x0000660000047ab9 */ /* 0x000fe20000000a00 */
[----:B------:R-:W-:Y:S01]  /*12f0*/  R2UR UR25, R3 ;  /* 0x00000000031972ca */ /* 0x000fe200000e0000 */
[----:B------:R-:W-:Y:S01]  /*1300*/  UIADD3 UR4, UP0, UR4, 0x1f0, URZ ;  /* 0x000001f004047890 */ /* 0x000fe2000ff1e03f */
[----:B------:R-:W-:Y:S01]  /*1310*/  R2UR UR9, R4 ;  /* 0x00000000040972ca */ /* 0x000fe200000e0000 */
[----:B------:R-:W-:Y:S01]  /*1320*/  UMOV UR6, 0x0 ;  /* 0x0000000000067882 */ /* 0x000fe20000000000 */
[----:B------:R-:W-:Y:S01]  /*1330*/  IADD3 R7, R7, 0x1, RZ ;  /* 0x0000000107077810 */ /* 0x000fe20007ffe0ff */
[----:B------:R-:W-:Y:S01]  /*1340*/  UIADD3.X UR5, URZ, UR5, URZ, UP0, !UPT ;  /* 0x000000053f057290 */ /* 0x000fe200087fe43f */
[----:B------:R-:W-:Y:S01]  /*1350*/  MOV R3, 0x400 ;  /* 0x0000040000037802 */ /* 0x000fe20000000f00 */
[----:B------:R-:W-:Y:S01]  /*1360*/  UMOV UR7, 0x10000000 ;  /* 0x1000000000077882 */ /* 0x000fe20000000000 */
[----:B------:R-:W-:Y:S01]  /*1370*/  UMOV UR26, URZ ;  /* 0x0000003f001a7c82 */ /* 0x000fe20008000000 */
[----:B------:R-:W-:Y:S01]  /*1380*/  UMOV UR28, UR44 ;  /* 0x0000002c001c7c82 */ /* 0x000fe20008000000 */
[----:B------:R-:W-:Y:S01]  /*1390*/  UMOV UR29, UR45 ;  /* 0x0000002d001d7c82 */ /* 0x000fe20008000000 */
[----:B------:R-:W-:Y:S01]  /*13a0*/  USHF.L.U32 UR27, UR27, 0x7, URZ ;  /* 0x000000071b1b7899 */ /* 0x000fe2000800063f */
[C---:B------:R-:W-:Y:S01]  /*13b0*/  ISETP.NE.AND P2, PT, R7.reuse, 0x4, PT ;  /* 0x000000040700780c */ /* 0x040fe20003f45270 */
[----:B------:R-:W-:Y:S01]  /*13c0*/  UIADD3 UR25, UR25, 0x2d000, URZ ;  /* 0x0002d00019197890 */ /* 0x000fe2000fffe03f */
[C---:B------:R-:W-:Y:S01]  /*13d0*/  ISETP.NE.AND P1, PT, R7.reuse, 0x4, PT ;  /* 0x000000040700780c */ /* 0x040fe20003f25270 */
[----:B------:R-:W-:Y:S01]  /*13e0*/  UIADD3 UR24, UR9, 0x5000, URZ ;  /* 0x0000500009187890 */ /* 0x000fe2000fffe03f */
[----:B------:R-:W-:Y:S01]  /*13f0*/  SEL R7, R7, RZ, P2 ;  /* 0x000000ff07077207 */ /* 0x000fe20001000000 */
[----:B------:R-:W-:Y:S01]  /*1400*/  UIADD3 UR40, UR9, 0x7000, URZ ;  /* 0x0000700009287890 */ /* 0x000fe2000fffe03f */
[----:B------:R-:W-:Y:S01]  /*1410*/  SEL R5, RZ, 0x1, !P1 ;  /* 0x00000001ff057807 */ /* 0x000fe20004800000 */
[----:B------:R-:W-:Y:S01]  /*1420*/  UMOV UR42, 0x20 ;  /* 0x00000020002a7882 */ /* 0x000fe20000000000 */
[----:B------:R-:W-:Y:S01]  /*1430*/  UMOV UR41, UR25 ;  /* 0x0000001900297c82 */ /* 0x000fe20008000000 */
[----:B------:R-:W-:Y:S01]  /*1440*/  UMOV UR43, UR27 ;  /* 0x0000001b002b7c82 */ /* 0x000fe20008000000 */
[----:B------:R-:W-:Y:S01]  /*1450*/  UIADD3 UR16, UR9, 0x9000, URZ ;  /* 0x0000900009107890 */ /* 0x000fe2000fffe03f */
[----:B------:R-:W-:Y:S01]  /*1460*/  ISETP.NE.AND P2, PT, R17, RZ, PT ;  /* 0x000000ff1100720c */ /* 0x000fe20003f45270 */
[----:B------:R-:W-:Y:S01]  /*1470*/  UTMALDG.4D [UR24], [UR4], desc[UR6] ;  /* 0x00000618040075b4 */ /* 0x000fe20008019000 */
[----:B------:R-:W-:Y:S01]  /*1480*/  UIADD3 UR8, UR9, 0xb000, URZ ;  /* 0x0000b00009087890 */ /* 0x000fe2000fffe03f */
[----:B------:R-:W-:Y:S01]  /*1490*/  UMOV UR18, 0x40 ;  /* 0x0000004000127882 */ /* 0x000fe20000000000 */
[----:B-1----:R-:W-:Y:S01]  /*14a0*/  LEA R6, R6, R3, 0x18 ;  /* 0x0000000306067211 */ /* 0x002fe200078ec0ff */
[----:B------:R-:W-:Y:S01]  /*14b0*/  UMOV UR20, UR44 ;  /* 0x0000002c00147c82 */ /* 0x000fe20008000000 */
[----:B------:R-:W-:Y:S01]  /*14c0*/  UMOV UR21, UR45 ;  /* 0x0000002d00157c82 */ /* 0x000fe20008000000 */
[----:B------:R-:W-:Y:S01]  /*14d0*/  UMOV UR17, UR25 ;  /* 0x0000001900117c82 */ /* 0x000fe20008000000 */
[----:B------:R1:W-:Y:S01]  /*14e0*/  UTMALDG.4D [UR40], [UR4], desc[UR6] ;  /* 0x00000628040075b4 */ /* 0x0003e20008019000 */
[----:B------:R-:W-:Y:S01]  /*14f0*/  UMOV UR19, UR27 ;  /* 0x0000001b00137c82 */ /* 0x000fe20008000000 */
[----:B------:R-:W-:Y:S01]  /*1500*/  UMOV UR10, 0x60 ;  /* 0x00000060000a7882 */ /* 0x000fe20000000000 */
[----:B------:R-:W-:Y:S01]  /*1510*/  UMOV UR12, UR44 ;  /* 0x0000002c000c7c82 */ /* 0x000fe20008000000 */
[----:B------:R-:W-:Y:S01]  /*1520*/  UMOV UR13, UR45 ;  /* 0x0000002d000d7c82 */ /* 0x000fe20008000000 */
[----:B------:R-:W-:Y:S01]  /*1530*/  UMOV UR11, UR27 ;  /* 0x0000001b000b7c82 */ /* 0x000fe20008000000 */
[----:B------:R-:W-:-:S02]  /*1540*/  LEA R4, R7, R6, 0x3 ;  /* 0x0000000607047211 */ /* 0x000fc400078e18ff */
[----:B------:R-:W-:Y:S01]  /*1550*/  SHF.L.U32 R3, R5, 0x1f, RZ ;  /* 0x0000001f05037819 */ /* 0x000fe200000006ff */
[----:B------:R2:W-:Y:S01]  /*1560*/  UTMALDG.4D [UR16], [UR4], desc[UR6] ;  /* 0x00000610040075b4 */ /* 0x0005e20008019000 */
[----:B-1----:R-:W-:Y:S01]  /*1570*/  UIADD3 UR40, UR9, 0xd000, URZ ;  /* 0x0000d00009287890 */ /* 0x002fe2000fffe03f */
[----:B------:R-:W-:Y:S02]  /*1580*/  UMOV UR42, 0x80 ;  /* 0x00000080002a7882 */ /* 0x000fe40000000000 */
[----:B------:R-:W-:Y:S02]  /*1590*/  UMOV UR9, UR25 ;  /* 0x0000001900097c82 */ /* 0x000fe40008000000 */
[----:B------:R2:W-:Y:S04]  /*15a0*/  UTMALDG.4D [UR8], [UR4], desc[UR6] ;  /* 0x00000608040075b4 */ /* 0x0005e80008019000 */
[----:B------:R2:W-:Y:S01]  /*15b0*/  UTMALDG.4D [UR40], [UR4], desc[UR6] ;  /* 0x00000628040075b4 */ /* 0x0005e20008019000 */
[----:B------:R-:W1:Y:S02]  /*15c0*/  SYNCS.PHASECHK.TRANS64.TRYWAIT P1, [R4+URZ+0x2d020], R3 ;  /* 0x02d02003040075a7 */ /* 0x000e64000802017f */
[----:B-12---:R-:W-:Y:S05]  /*15d0*/  @!P1 BRA `(.L_x_19) ;  /* 0x000000a0008c9947 */ /* 0x006fea0003800000 */
.L_x_69:
[----:B------:R-:W-:Y:S05]  /*15e0*/  @P2 BRA `(.L_x_20) ;  /* 0x0000000000142947 */ /* 0x000fea0003800000 */
[----:B------:R-:W-:Y:S02]  /*15f0*/  ISETP.NE.AND P1, PT, R8, RZ, PT ;  /* 0x000000ff0800720c */ /* 0x000fe40003f25270 */
[----:B-1----:R-:W-:-:S04]  /*1600*/  MOV R3, 0xa000 ;  /* 0x0000a00000037802 */ /* 0x002fc80000000f00 */
[----:B------:R2:W-:Y:S07]  /*1610*/  SYNCS.ARRIVE.TRANS64 RZ, [R4+URZ+0x2d000], R3 ;  /* 0x02d0000304ff79a7 */ /* 0x0005ee000800003f */
[----:B------:R-:W-:Y:S05]  /*1620*/  @!P1 BRA `(.L_x_20) ;  /* 0x0000000000049947 */ /* 0x000fea0003800000 */
[----:B------:R-:W-:Y:S01]  /*1630*/  BPT.TRAP 0x1 ;  /* 0x000000040000795c */ /* 0x000fe20000300000 */
.L_x_20:
[C---:B------:R-:W-:Y:S01]  /*1640*/  IMAD R6, R7.reuse, 0xa000, R6 ;  /* 0x0000a00007067824 */ /* 0x040fe200078e0206 */
[----:B------:R-:W-:Y:S01]  /*1650*/  R2UR UR33, R4 ;  /* 0x00000000042172ca */ /* 0x000fe200000e0000 */
[----:B------:R-:W-:Y:S01]  /*1660*/  ULDC.64 UR4, c[0x0][0x198] ;  /* 0x0000660000047ab9 */ /* 0x000fe20000000a00 */
[----:B------:R-:W-:Y:S01]  /*1670*/  R2UR UR35, R2 ;  /* 0x00000000022372ca */ /* 0x000fe200000e0000 */
[----:B------:R-:W-:Y:S01]  /*1680*/  UIADD3 UR4, UP0, UR4, 0x2f0, URZ ;  /* 0x000002f004047890 */ /* 0x000fe2000ff1e03f */
[----:B------:R-:W-:Y:S01]  /*1690*/  R2UR UR40, R6 ;  /* 0x00000000062872ca */ /* 0x000fe200000e0000 */
[----:B------:R-:W-:Y:S01]  /*16a0*/  UMOV UR6, 0x0 ;  /* 0x0000000000067882 */ /* 0x000fe20000000000 */
[----:B------:R-:W-:Y:S01]  /*16b0*/  UMOV UR7, 0x10000000 ;  /* 0x1000000000077882 */ /* 0x000fe20000000000 */
[----:B------:R-:W-:Y:S01]  /*16c0*/  UIADD3.X UR5, URZ, UR5, URZ, UP0, !UPT ;  /* 0x000000053f057290 */ /* 0x000fe200087fe43f */
[----:B------:R-:W-:Y:S01]  /*16d0*/  VIADD R7, R7, 0x1 ;  /* 0x0000000107077836 */ /* 0x000fe20000000000 */
[----:B------:R-:W-:Y:S01]  /*16e0*/  UMOV UR34, URZ ;  /* 0x0000003f00227c82 */ /* 0x000fe20008000000 */
[----:B------:R-:W-:Y:S01]  /*16f0*/  UMOV UR36, UR44 ;  /* 0x0000002c00247c82 */ /* 0x000fe20008000000 */
[----:B------:R-:W-:Y:S01]  /*1700*/  UMOV UR37, UR45 ;  /* 0x0000002d00257c82 */ /* 0x000fe20008000000 */
[----:B------:R-:W-:Y:S01]  /*1710*/  UMOV UR26, 0x20 ;  /* 0x00000020001a7882 */ /* 0x000fe20000000000 */
[----:B------:R-:W-:Y:S01]  /*1720*/  UIADD3 UR33, UR33, 0x2d000, URZ ;  /* 0x0002d00021217890 */ /* 0x000fe2000fffe03f */
[C---:B------:R-:W-:Y:S01]  /*1730*/  ISETP.NE.AND P1, PT, R7.reuse, 0x4, PT ;  /* 0x000000040700780c */ /* 0x040fe20003f25270 */
[----:B------:R-:W-:Y:S01]  /*1740*/  USHF.L.U32 UR35, UR35, 0x7, URZ ;  /* 0x0000000723237899 */ /* 0x000fe2000800063f */
[----:B------:R-:W-:Y:S01]  /*1750*/  IADD3 R2, R2, 0x1, RZ ;  /* 0x0000000102027810 */ /* 0x000fe20007ffe0ff */
[----:B------:R-:W-:Y:S01]  /*1760*/  UIADD3 UR32, UR40, 0x5000, URZ ;  /* 0x0000500028207890 */ /* 0x000fe2000fffe03f */
[----:B-12---:R-:W-:Y:S01]  /*1770*/  SEL R4, RZ, 0x1, P1 ;  /* 0x00000001ff047807 */ /* 0x006fe20000800000 */
[----:B------:R-:W-:Y:S01]  /*1780*/  UIADD3 UR24, UR40, 0x7000, URZ ;  /* 0x0000700028187890 */ /* 0x000fe2000fffe03f */
[----:B------:R-:W-:Y:S01]  /*1790*/  SEL R7, R7, RZ, P1 ;  /* 0x000000ff07077207 */ /* 0x000fe20000800000 */
[----:B------:R-:W-:Y:S01]  /*17a0*/  UIADD3 UR16, UR40, 0x9000, URZ ;  /* 0x0000900028107890 */ /* 0x000fe2000fffe03f */
[----:B------:R-:W-:Y:S01]  /*17b0*/  LOP3.LUT R5, R5, R4, RZ, 0x3c, !PT ;  /* 0x0000000405057212 */ /* 0x000fe200078e3cff */
[----:B------:R-:W-:-:S02]  /*17c0*/  UIADD3 UR8, UR40, 0xb000, URZ ;  /* 0x0000b00028087890 */ /* 0x000fc4000fffe03f */
[----:B------:R-:W-:Y:S01]  /*17d0*/  UIADD3 UR40, UR40, 0xd000, URZ ;  /* 0x0000d00028287890 */ /* 0x000fe2000fffe03f */
[----:B------:R2:W-:Y:S01]  /*17e0*/  UTMALDG.4D [UR32], [UR4], desc[UR6] ;  /* 0x00000620040075b4 */ /* 0x0005e20008019000 */
[----:B------:R-:W-:Y:S01]  /*17f0*/  UMOV UR28, UR44 ;  /* 0x0000002c001c7c82 */ /* 0x000fe20008000000 */
[----:B------:R-:W-:Y:S01]  /*1800*/  UMOV UR29, UR45 ;  /* 0x0000002d001d7c82 */ /* 0x000fe20008000000 */
        /* <DEDUP_REMOVED lines=20> */
.L_x_16:
[----:B------:R-:W-:-:S07]  /*1950*/  IADD3 R19, R19, -0x4, RZ ;  /* 0xfffffffc13137810 */ /* 0x000fce0007ffe0ff */
.L_x_10:
[----:B------:R-:W-:Y:S05]  /*1960*/  BSYNC B0 ;  /* 0x0000000000007941 */ /* 0x000fea0003800000 */
.L_x_9:
[----:B-1----:R-:W1:Y:S01]  /*1970*/  S2R R3, SR_CgaCtaId ;  /* 0x0000000000037919 */ /* 0x002e620000008800 */
[----:B------:R-:W-:Y:S02]  /*1980*/  MOV R16, 0x400 ;  /* 0x0000040000107802 */ /* 0x000fe40000000f00 */
[----:B------:R-:W-:Y:S02]  /*1990*/  SHF.L.U32 R89, RZ, 0x1f, RZ ;  /* 0x0000001fff597819 */ /* 0x000fe400000006ff */
[----:B-1----:R-:W-:-:S04]  /*19a0*/  LEA R16, R3, R16, 0x18 ;  /* 0x0000001003107211 */ /* 0x002fc800078ec0ff */
[----:B------:R-:W1:Y:S02]  /*19b0*/  SYNCS.PHASECHK.TRANS64.TRYWAIT P1, [R16+URZ+0x2d040], R89 ;  /* 0x02d04059100075a7 */ /* 0x000e64000802017f */
[----:B-1----:R-:W-:Y:S05]  /*19c0*/  @!P1 BRA `(.L_x_21) ;  /* 0x0000009c00a49947 */ /* 0x002fea0003800000 */
.L_x_70:
[----:B------:R-:W2:Y:S01]  /*19d0*/  SYNCS.PHASECHK.TRANS64.TRYWAIT P1, [R16+URZ+0x2d000], R89 ;  /* 0x02d00059100075a7 */ /* 0x000ea2000802017f */
[----:B------:R-:W-:Y:S01]  /*19e0*/  MOV R6, RZ ;  /* 0x000000ff00067202 */ /* 0x000fe20000000f00 */
[----:B--2---:R-:W-:Y:S06]  /*19f0*/  @!P1 BRA `(.L_x_22) ;  /* 0x0000009c00ac9947 */ /* 0x004fec0003800000 */
.L_x_71:
[----:B------:R-:W-:Y:S05]  /*1a00*/  WARPSYNC.ALL ;  /* 0x0000000000007948 */ /* 0x000fea0003800000 */
[C---:B------:R-:W-:Y:S01]  /*1a10*/  R2UR UR15, R16.reuse ;  /* 0x00000000100f72ca */ /* 0x040fe200000e0000 */
[----:B------:R-:W-:Y:S01]  /*1a20*/  WARPGROUP.ARRIVE ;  /* 0x00000000000079c5 */ /* 0x000fe20000000000 */
[----:B------:R-:W-:Y:S01]  /*1a30*/  R2UR UR4, R16 ;  /* 0x00000000100472ca */ /* 0x000fe200000e0000 */
[----:B------:R-:W-:Y:S01]  /*1a40*/  UMOV UR7, 0x80000020 ;  /* 0x8000002000077882 */ /* 0x000fe20000000000 */
[----:B------:R-:W-:Y:S01]  /*1a50*/  UMOV UR23, 0x80000020 ;  /* 0x8000002000177882 */ /* 0x000fe20000000000 */
[----:B------:R-:W-:Y:S01]  /*1a60*/  UMOV UR21, UR7 ;  /* 0x0000000700157c82 */ /* 0x000fe20008000000 */
[----:B------:R-:W-:Y:S01]  /*1a70*/  IMAD.U32 R9, RZ, RZ, UR7 ;  /* 0x00000007ff097e24 */ /* 0x000fe2000f8e00ff */
[----:B------:R-:W-:Y:S01]  /*1a80*/  UMOV UR7, 0x80000020 ;  /* 0x8000002000077882 */ /* 0x000fe20000000000 */
[----:B------:R-:W-:Y:S01]  /*1a90*/  UMOV UR11, 0x80000020 ;  /* 0x80000020000b7882 */ /* 0x000fe20000000000 */
[----:B------:R-:W-:Y:S01]  /*1aa0*/  UMOV UR9, UR7 ;  /* 0x0000000700097c82 */ /* 0x000fe20008000000 */
[----:B------:R-:W-:Y:S01]  /*1ab0*/  MOV R11, UR7 ;  /* 0x00000007000b7c02 */ /* 0x000fe20008000f00 */
[----:B------:R-:W-:Y:S01]  /*1ac0*/  UMOV UR7, 0x80000020 ;  /* 0x8000002000077882 */ /* 0x000fe20000000000 */
[----:B------:R-:W-:Y:S01]  /*1ad0*/  UMOV UR57, 0x80000020 ;  /* 0x8000002000397882 */ /* 0x000fe20000000000 */
[----:B------:R-:W-:Y:S01]  /*1ae0*/  UIADD3 UR15, UR15, 0x5000, URZ ;  /* 0x000050000f0f7890 */ /* 0x000fe2000fffe03f */
[----:B------:R-:W-:Y:S01]  /*1af0*/  MOV R13, UR7 ;  /* 0x00000007000d7c02 */ /* 0x000fe20008000f00 */
[----:B------:R-:W-:-:S02]  /*1b00*/  USHF.R.U32.HI UR4, URZ, 0x4, UR4 ;  /* 0x000000043f047899 */ /* 0x000fc40008011604 */
[----:B------:R-:W-:Y:S02]  /*1b10*/  USHF.R.U32.HI UR15, URZ, 0x4, UR15 ;  /* 0x000000043f0f7899 */ /* 0x000fe4000801160f */
[----:B------:R-:W-:Y:S02]  /*1b20*/  ULOP3.LUT UR4, UR4, 0x3fff, URZ, 0xc0, !UPT ;  /* 0x00003fff04047892 */ /* 0x000fe4000f8ec03f */
[----:B------:R-:W-:Y:S02]  /*1b30*/  ULOP3.LUT UR15, UR15, 0x3fff, URZ, 0xc0, !UPT ;  /* 0x00003fff0f0f7892 */ /* 0x000fe4000f8ec03f */
[----:B------:R-:W-:Y:S02]  /*1b40*/  ULOP3.LUT UR4, UR4, 0x10000, URZ, 0xfc, !UPT ;  /* 0x0001000004047892 */ /* 0x000fe4000f8efc3f */
[----:B------:R-:W-:Y:S02]  /*1b50*/  ULOP3.LUT UR22, UR15, 0x10000, URZ, 0xfc, !UPT ;  /* 0x000100000f167892 */ /* 0x000fe4000f8efc3f */
[----:B------:R-:W-:-:S02]  /*1b60*/  UIADD3 UR5, UR4, 0x2, URZ ;  /* 0x0000000204057890 */ /* 0x000fc4000fffe03f */
[----:B------:R-:W-:Y:S01]  /*1b70*/  UIADD3 UR10, UR22, 0x2, URZ ;  /* 0x00000002160a7890 */ /* 0x000fe2000fffe03f */
[----:B------:R-:W-:Y:S01]  /*1b80*/  UMOV UR6, UR4 ;  /* 0x0000000400067c82 */ /* 0x000fe20008000000 */
[----:B------:R-:W-:Y:S01]  /*1b90*/  UIADD3 UR56, UR4, 0x300, URZ ;  /* 0x0000030004387890 */ /* 0x000fe2000fffe03f */
[----:B------:R-:W-:Y:S01]  /*1ba0*/  MOV R8, UR6 ;  /* 0x0000000600087c02 */ /* 0x000fe20008000f00 */
[----:B------:R-:W-:Y:S01]  /*1bb0*/  UMOV UR20, UR6 ;  /* 0x0000000600147c82 */ /* 0x000fe20008000000 */
[----:B------:R-:W-:Y:S01]  /*1bc0*/  UMOV UR6, UR5 ;  /* 0x0000000500067c82 */ /* 0x000fe20008000000 */
[----:B------:R-:W-:Y:S01]  /*1bd0*/  HGMMA.64x128x16.F32.BF16 R24, gdesc[UR20], RZ, !UPT, gsb0 ;  /* 0x01e00000141879f0 */ /* 0x000fe2000c0018ff */
[----:B------:R-:W-:Y:S01]  /*1be0*/  UMOV UR8, UR6 ;  /* 0x0000000600087c82 */ /* 0x000fe20008000000 */
[----:B------:R-:W-:Y:S01]  /*1bf0*/  UIADD3 UR5, UR4, 0x100, URZ ;  /* 0x0000010004057890 */ /* 0x000fe2000fffe03f */
[----:B------:R-:W-:Y:S01]  /*1c00*/  MOV R10, UR6 ;  /* 0x00000006000a7c02 */ /* 0x000fe20008000f00 */
[----:B------:R-:W-:Y:S01]  /*1c10*/  UIADD3 UR58, UR22, 0x600, URZ ;  /* 0x00000600163a7890 */ /* 0x000fe2000fffe03f */
[----:B------:R-:W-:Y:S01]  /*1c20*/  UMOV UR59, 0x80000020 ;  /* 0x80000020003b7882 */ /* 0x000fe20000000000 */
[----:B------:R-:W-:-:S03]  /*1c30*/  UIADD3 UR52, UR4, 0x302, URZ ;  /* 0x0000030204347890 */ /* 0x000fc6000fffe03f */
[----:B------:R-:W-:Y:S01]  /*1c40*/  UMOV UR6, UR5 ;  /* 0x0000000500067c82 */ /* 0x000fe20008000000 */
[----:B------:R-:W-:Y:S01]  /*1c50*/  UIADD3 UR5, UR4, 0x102, URZ ;  /* 0x0000010204057890 */ /* 0x000fe2000fffe03f */
[----:B------:R-:W-:Y:S01]  /*1c60*/  MOV R12, UR6 ;  /* 0x00000006000c7c02 */ /* 0x000fe20008000f00 */
[----:B------:R-:W-:Y:S01]  /*1c70*/  UIADD3 UR54, UR22, 0x602, URZ ;  /* 0x0000060216367890 */ /* 0x000fe2000fffe03f */
[----:B------:R-:W-:Y:S01]  /*1c80*/  UMOV UR53, 0x80000020 ;  /* 0x8000002000357882 */ /* 0x000fe20000000000 */
[----:B------:R-:W-:Y:S01]  /*1c90*/  UMOV UR55, 0x80000020 ;  /* 0x8000002000377882 */ /* 0x000fe20000000000 */
[----:B------:R-:W-:Y:S02]  /*1ca0*/  UIADD3 UR48, UR4, 0x400, URZ ;  /* 0x0000040004307890 */ /* 0x000fe4000fffe03f */
[----:B------:R-:W-:Y:S01]  /*1cb0*/  UIADD3 UR50, UR22, 0x800, URZ ;  /* 0x0000080016327890 */ /* 0x000fe2000fffe03f */
[----:B------:R-:W-:Y:S01]  /*1cc0*/  UMOV UR49, 0x80000020 ;  /* 0x8000002000317882 */ /* 0x000fe20000000000 */
[----:B------:R-:W-:Y:S01]  /*1cd0*/  UMOV UR51, 0x80000020 ;  /* 0x8000002000337882 */ /* 0x000fe20000000000 */
[----:B------:R-:W-:Y:S01]  /*1ce0*/  ULDC UR12, c[0x0][0x604] ;  /* 0x00018100000c7ab9 */ /* 0x000fe20000000800 */
        /* <DEDUP_REMOVED lines=26> */
[----:B------:R-:W-:-:S02]  /*1e90*/  WARPGROUP.DEPBAR.LE gsb0, 0x0 ;  /* 0x00008000000079c5 */ /* 0x000fc40000010000 */
[----:B------:R-:W-:-:S06]  /*1ea0*/  WARPGROUP.ARRIVE ;  /* 0x00000000000079c5 */ /* 0x000fcc0000000000 */
[----:B------:R-:W-:Y:S01]  /*1eb0*/  HGMMA.64x128x16.F32.BF16 R24, gdesc[UR8], R24, gsb0 ;  /* 0x01e00000081879f0 */ /* 0x000fe20008001818 */
[----:B------:R-:W-:Y:S01]  /*1ec0*/  UIADD3 UR10, UR22, 0x200, URZ ;  /* 0x00000200160a7890 */ /* 0x000fe2000fffe03f */
[----:B------:R-:W-:Y:S01]  /*1ed0*/  UMOV UR8, UR6 ;  /* 0x0000000600087c82 */ /* 0x000fe20008000000 */
[----:B------:R-:W-:Y:S01]  /*1ee0*/  UMOV UR9, UR7 ;  /* 0x0000000700097c82 */ /* 0x000fe20008000000 */
[----:B------:R-:W-:Y:S01]  /*1ef0*/  UMOV UR11, 0x80000020 ;  /* 0x80000020000b7882 */ /* 0x000fe20000000000 */
[----:B------:R-:W-:Y:S01]  /*1f00*/  UMOV UR6, UR5 ;  /* 0x0000000500067c82 */ /* 0x000fe20008000000 */
[----:B------:R-:W-:Y:S01]  /*1f10*/  UMOV UR7, 0x80000020 ;  /* 0x8000002000077882 */ /* 0x000fe20000000000 */
[----:B------:R-:W-:Y:S01]  /*1f20*/  UIADD3 UR5, UR4, 0x200, URZ ;  /* 0x0000020004057890 */ /* 0x000fe2000fffe03f */
[----:B------:R-:W-:Y:S01]  /*1f30*/  IMAD.U32 R14, RZ, RZ, UR6 ;  /* 0x00000006ff0e7e24 */ /* 0x000fe2000f8e00ff */
[----:B------:R-:W-:Y:S01]  /*1f40*/  MOV R15, UR7 ;  /* 0x00000007000f7c02 */ /* 0x000fe20008000f00 */
        /* <DEDUP_REMOVED lines=10> */
[----:B------:R-:W-:Y:S01]  /*1ff0*/  MOV R20, UR6 ;  /* 0x0000000600147c02 */ /* 0x000fe20008000f00 */
[----:B------:R-:W-:Y:S01]  /*2000*/  UIADD3 UR4, UR4, 0x402, URZ ;  /* 0x0000040204047890 */ /* 0x000fe2000fffe03f */
        /* <DEDUP_REMOVED lines=10> */
[----:B------:R-:W-:Y:S01]  /*20b0*/  MOV R22, UR6 ;  /* 0x0000000600167c02 */ /* 0x000fe20008000f00 */
[----:B------:R-:W-:Y:S01]  /*20c0*/  IMAD.U32 R23, RZ, RZ, UR7 ;  /* 0x00000007ff177e24 */ /* 0x000fe2000f8e00ff */
[----:B------:R-:W-:Y:S01]  /*20d0*/  UMOV UR5, 0x80000020 ;  /* 0x8000002000057882 */ /* 0x000fe20000000000 */
[----:B------:R-:W-:-:S02]  /*20e0*/  WARPGROUP.DEPBAR.LE gsb0, 0x0 ;  /* 0x00008000000079c5 */ /* 0x000fc40000010000 */
[----:B------:R-:W-:-:S06]  /*20f0*/  WARPGROUP.ARRIVE ;  /* 0x00000000000079c5 */ /* 0x000fcc0000000000 */
[----:B------:R-:W-:Y:S01]  /*2100*/  HGMMA.64x128x16.F32.BF16 R24, gdesc[UR8], R24, gsb0 ;  /* 0x01e00000081879f0 */ /* 0x000fe20008001818 */
[----:B------:R-:W-:Y:S01]  /*2110*/  UIADD3 UR10, UR22, 0x402, URZ ;  /* 0x00000402160a7890 */ /* 0x000fe2000fffe03f */
[----:B------:R-:W-:Y:S01]  /*2120*/  UMOV UR8, UR6 ;  /* 0x0000000600087c82 */ /* 0x000fe20008000000 */
[----:B------:R-:W-:Y:S01]  /*2130*/  UMOV UR9, UR7 ;  /* 0x0000000700097c82 */ /* 0x000fe20008000000 */
[----:B------:R-:W-:Y:S01]  /*2140*/  UMOV UR11, 0x80000020 ;  /* 0x80000020000b7882 */ /* 0x000fe20000000000 */
[----:B------:R-:W-:Y:S01]  /*2150*/  UIADD3 UR6, UR22, 0x802, URZ ;  /* 0x0000080216067890 */ /* 0x000fe2000fffe03f */
[----:B------:R-:W-:Y:S01]  /*2160*/  UMOV UR7, 0x80000020 ;  /* 0x8000002000077882 */ /* 0x000fe20000000000 */
[----:B------:R-:W-:Y:S02]  /*2170*/  WARPGROUP.DEPBAR.LE gsb0, 0x0 ;  /* 0x00008000000079c5 */ /* 0x000fe40000010000 */
[----:B------:R-:W-:-:S06]  /*2180*/  WARPGROUP.ARRIVE ;  /* 0x00000000000079c5 */ /* 0x000fcc0000000000 */
[----:B------:R-:W-:Y:S01]  /*2190*/  HGMMA.64x128x16.F32.BF16 R24, gdesc[UR8], R24, gsb0 ;  /* 0x01e00000081879f0 */ /* 0x000fe20008001818 */
[----:B------:R-:W-:Y:S01]  /*21a0*/  ULDC UR10, c[0x0][0x604] ;  /* 0x00018100000a7ab9 */ /* 0x000fe20000000800 */
[----:B------:R-:W-:Y:S01]  /*21b0*/  ULDC UR8, c[0x0][0x604] ;  /* 0x0001810000087ab9 */ /* 0x000fe20000000800 */
[----:B------:R-:W-:Y:S01]  /*21c0*/  ULDC UR11, c[0x0][0x604] ;  /* 0x00018100000b7ab9 */ /* 0x000fe20000000800 */
[----:B------:R-:W-:Y:S01]  /*21d0*/  ULDC UR9, c[0x0][0x604] ;  /* 0x0001810000097ab9 */ /* 0x000fe20000000800 */
[----:B------:R-:W-:Y:S02]  /*21e0*/  WARPGROUP.DEPBAR.LE gsb0, 0x0 ;  /* 0x00008000000079c5 */ /* 0x000fe40000010000 */
[----:B------:R-:W-:-:S06]  /*21f0*/  WARPGROUP.ARRIVE ;  /* 0x00000000000079c5 */ /* 0x000fcc0000000000 */
[----:B------:R-:W-:Y:S03]  /*2200*/  HGMMA.64x128x16.F32.BF16 R24, gdesc[UR56], R24, gsb0 ;  /* 0x01e00000381879f0 */ /* 0x000fe60008001818 */
[----:B------:R-:W-:Y:S02]  /*2210*/  WARPGROUP.DEPBAR.LE gsb0, 0x0 ;  /* 0x00008000000079c5 */ /* 0x000fe40000010000 */
[----:B------:R-:W-:-:S07]  /*2220*/  WARPGROUP.ARRIVE ;  /* 0x00000000000079c5 */ /* 0x000fce0000000000 */
[----:B------:R-:W-:Y:S03]  /*2230*/  HGMMA.64x128x16.F32.BF16 R24, gdesc[UR52], R24, gsb0 ;  /* 0x01e00000341879f0 */ /* 0x000fe60008001818 */
[----:B------:R-:W-:Y:S02]  /*2240*/  WARPGROUP.DEPBAR.LE gsb0, 0x0 ;  /* 0x00008000000079c5 */ /* 0x000fe40000010000 */
[----:B------:R-:W-:-:S07]  /*2250*/  WARPGROUP.ARRIVE ;  /* 0x00000000000079c5 */ /* 0x000fce0000000000 */
[----:B------:R-:W-:Y:S03]  /*2260*/  HGMMA.64x128x16.F32.BF16 R24, gdesc[UR48], R24, gsb0 ;  /* 0x01e00000301879f0 */ /* 0x000fe60008001818 */
[----:B------:R-:W-:Y:S02]  /*2270*/  WARPGROUP.DEPBAR.LE gsb0, 0x0 ;  /* 0x00008000000079c5 */ /* 0x000fe40000010000 */
[----:B------:R-:W-:-:S07]  /*2280*/  WARPGROUP.ARRIVE ;  /* 0x00000000000079c5 */ /* 0x000fce0000000000 */
[----:B------:R-:W-:Y:S01]  /*2290*/  HGMMA.64x128x16.F32.BF16 R24, gdesc[UR4], R24, gsb0 ;  /* 0x01e00000041879f0 */ /* 0x000fe20008001818 */
[----:B------:R-:W-:Y:S01]  /*22a0*/  ULDC UR6, c[0x0][0x604] ;  /* 0x0001810000067ab9 */ /* 0x000fe20000000800 */
[----:B------:R-:W-:Y:S01]  /*22b0*/  ULDC UR7, c[0x0][0x604] ;  /* 0x0001810000077ab9 */ /* 0x000fe20000000800 */
[----:B------:R-:W-:Y:S02]  /*22c0*/  WARPGROUP.DEPBAR.LE gsb0, 0x0 ;  /* 0x00008000000079c5 */ /* 0x000fe40000010000 */
[----:B------:R-:W-:Y:S02]  /*22d0*/  FMNMX R3, R24, R25, !PT ;  /* 0x0000001918037209 */ /* 0x000fe40007800000 */
[----:B------:R-:W-:Y:S02]  /*22e0*/  FMNMX R91, R26, R27, !PT ;  /* 0x0000001b1a5b7209 */ /* 0x000fe40007800000 */
[----:B------:R-:W-:Y:S02]  /*22f0*/  FMNMX R4, R28, R3, !PT ;  /* 0x000000031c047209 */ /* 0x000fe40007800000 */
[----:B------:R-:W-:-:S02]  /*2300*/  FMNMX R88, R30, R91, !PT ;  /* 0x0000005b1e587209 */ /* 0x000fc40007800000 */
[----:B------:R-:W-:Y:S02]  /*2310*/  FMNMX R3, R29, R4, !PT ;  /* 0x000000041d037209 */ /* 0x000fe40007800000 */
[----:B------:R-:W-:Y:S02]  /*2320*/  FMNMX R91, R31, R88, !PT ;  /* 0x000000581f5b7209 */ /* 0x000fe40007800000 */
        /* <DEDUP_REMOVED lines=55> */
[----:B------:R-:W-:-:S03]  /*26a0*/  FMNMX R88, R87, R88, !PT ;  /* 0x0000005857587209 */ /* 0x000fc60007800000 */
[----:B------:R-:W3:Y:S04]  /*26b0*/  SHFL.BFLY PT, R3, R90, 0x1, 0x1f ;  /* 0x0c201f005a037f89 */ /* 0x000ee800000e0000 */
[----:B------:R-:W4:Y:S01]  /*26c0*/  SHFL.BFLY PT, R93, R88, 0x1, 0x1f ;  /* 0x0c201f00585d7f89 */ /* 0x000f2200000e0000 */
[----:B---3--:R-:W-:Y:S02]  /*26d0*/  FMNMX R91, R90, R3, !PT ;  /* 0x000000035a5b7209 */ /* 0x008fe40007800000 */
[----:B----4-:R-:W-:-:S03]  /*26e0*/  FMNMX R93, R88, R93, !PT ;  /* 0x0000005d585d7209 */ /* 0x010fc60007800000 */
[----:B------:R-:W3:Y:S04]  /*26f0*/  SHFL.BFLY PT, R4, R91, 0x2, 0x1f ;  /* 0x0c401f005b047f89 */ /* 0x000ee800000e0000 */
[----:B------:R-:W4:Y:S01]  /*2700*/  SHFL.BFLY PT, R92, R93, 0x2, 0x1f ;  /* 0x0c401f005d5c7f89 */ /* 0x000f2200000e0000 */
[----:B---3--:R-:W-:-:S04]  /*2710*/  FMNMX R3, R91, R4, !PT ;  /* 0x000000045b037209 */ /* 0x008fc80007800000 */
[----:B------:R-:W-:Y:S02]  /*2720*/  FSETP.NEU.AND P1, PT, R3, -INF , PT ;  /* 0xff8000000300780b */ /* 0x000fe40003f2d000 */
[----:B----4-:R-:W-:Y:S02]  /*2730*/  FMNMX R4, R93, R92, !PT ;  /* 0x0000005c5d047209 */ /* 0x010fe40007800000 */
[----:B------:R-:W-:Y:S02]  /*2740*/  FSEL R88, R3, RZ, P1 ;  /* 0x000000ff03587208 */ /* 0x000fe40000800000 */
[----:B------:R-:W-:-:S03]  /*2750*/  FSETP.NEU.AND P4, PT, R4, -INF , PT ;  /* 0xff8000000400780b */ /* 0x000fc60003f8d000 */
[----:B------:R-:W-:Y:S01]  /*2760*/  FMUL R88, R88, UR6 ;  /* 0x0000000658587c20 */ /* 0x000fe20008400000 */
[----:B------:R-:W-:Y:S01]  /*2770*/  FSEL R99, R4, RZ, P4 ;  /* 0x000000ff04637208 */ /* 0x000fe20002000000 */
[----:B------:R-:W-:Y:S02]  /*2780*/  ULDC UR6, c[0x0][0x604] ;  /* 0x0001810000067ab9 */ /* 0x000fe40000000800 */
[--C-:B------:R-:W-:Y:S01]  /*2790*/  FFMA R91, R29, UR10, -R88.reuse ;  /* 0x0000000a1d5b7c23 */ /* 0x100fe20008000858 */
[--C-:B------:R-:W-:Y:S01]  /*27a0*/  FFMA R24, R24, UR7, -R88.reuse ;  /* 0x0000000718187c23 */ /* 0x100fe20008000858 */
[--C-:B------:R-:W-:Y:S01]  /*27b0*/  FFMA R25, R25, UR8, -R88.reuse ;  /* 0x0000000819197c23 */ /* 0x100fe20008000858 */
[--C-:B------:R-:W-:Y:S01]  /*27c0*/  FFMA R92, R32, UR11, -R88.reuse ;  /* 0x0000000b205c7c23 */ /* 0x100fe20008000858 */
[--C-:B------:R-:W-:Y:S01]  /*27d0*/  FFMA R90, R28, UR9, -R88.reuse ;  /* 0x000000091c5a7c23 */ /* 0x100fe20008000858 */
[----:B------:R-:W-:Y:S01]  /*27e0*/  FSETP.GEU.AND P3, PT, R91, -126, PT ;  /* 0xc2fc00005b00780b */ /* 0x000fe20003f6e000 */
        /* <DEDUP_REMOVED lines=8> */
[----:B------:R-:W-:Y:S01]  /*2870*/  ULDC UR7, c[0x0][0x604] ;  /* 0x0001810000077ab9 */ /* 0x000fe20000000800 */
[--C-:B------:R-:W-:Y:S01]  /*2880*/  FFMA R53, R53, UR21, -R88.reuse ;  /* 0x0000001535357c23 */ /* 0x100fe20008000858 */
[--C-:B------:R-:W-:Y:S01]  /*2890*/  FFMA R96, R45, UR7, -R88.reuse ;  /* 0x000000072d607c23 */ /* 0x100fe20008000858 */
[--C-:B------:R-:W-:Y:S01]  /*28a0*/  FFMA R97, R49, UR19, -R88.reuse ;  /* 0x0000001331617c23 */ /* 0x100fe20008000858 */
[----:B------:R-:W-:Y:S01]  /*28b0*/  @!P3 FMUL R91, R91, 0.5 ;  /* 0x3f0000005b5bb820 */ /* 0x000fe20000400000 */
[--C-:B------:R-:W-:Y:S01]  /*28c0*/  FFMA R52, R52, UR20, -R88.reuse ;  /* 0x0000001434347c23 */ /* 0x100fe20008000858 */
[----:B------:R-:W-:Y:S01]  /*28d0*/  @!P1 FMUL R24, R24, 0.5 ;  /* 0x3f00000018189820 */ /* 0x000fe20000400000 */
[----:B------:R-:W-:Y:S01]  /*28e0*/  ULDC UR8, c[0x0][0x604] ;  /* 0x0001810000087ab9 */ /* 0x000fe20000000800 */
[----:B------:R3:W4:Y:S01]  /*28f0*/  MUFU.EX2 R32, R91 ;  /* 0x0000005b00207308 */ /* 0x0007220000000800 */
[----:B------:R-:W-:Y:S01]  /*2900*/  @!P2 FMUL R25, R25, 0.5 ;  /* 0x3f0000001919a820 */ /* 0x000fe20000400000 */
[----:B------:R-:W-:Y:S01]  /*2910*/  @!P5 FMUL R92, R92, 0.5 ;  /* 0x3f0000005c5cd820 */ /* 0x000fe20000400000 */
[--C-:B------:R-:W-:Y:S01]  /*2920*/  FFMA R57, R57, UR8, -R88.reuse ;  /* 0x0000000839397c23 */ /* 0x100fe20008000858 */
[----:B------:R-:W-:Y:S01]  /*2930*/  @!P6 FMUL R90, R90, 0.5 ;  /* 0x3f0000005a5ae820 */ /* 0x000fe20000400000 */
[--C-:B------:R-:W-:Y:S01]  /*2940*/  FFMA R98, R60, UR24, -R88.reuse ;  /* 0x000000183c627c23 */ /* 0x100fe20008000858 */
[--C-:B------:R-:W-:Y:S01]  /*2950*/  FFMA R61, R61, UR25, -R88.reuse ;  /* 0x000000193d3d7c23 */ /* 0x100fe20008000858 */
[--C-:B------:R-:W-:Y:S01]  /*2960*/  FFMA R65, R65, UR27, -R88.reuse ;  /* 0x0000001b41417c23 */ /* 0x100fe20008000858 */
[----:B------:R5:W1:Y:S01]  /*2970*/  MUFU.EX2 R169, R24 ;  /* 0x0000001800a97308 */ /* 0x000a620000000800 */
[--C-:B---3--:R-:W-:Y:S01]  /*2980*/  FFMA R91, R56, UR23, -R88.reuse ;  /* 0x00000017385b7c23 */ /* 0x108fe20008000858 */
[----:B------:R-:W-:Y:S01]  /*2990*/  ULDC UR6, c[0x0][0x604] ;  /* 0x0001810000067ab9 */ /* 0x000fe20000000800 */
[----:B------:R-:W-:Y:S01]  /*29a0*/  ULDC UR9, c[0x0][0x604] ;  /* 0x0001810000097ab9 */ /* 0x000fe20000000800 */
[----:B------:R-:W-:Y:S01]  /*29b0*/  FMUL R99, R99, UR6 ;  /* 0x0000000663637c20 */ /* 0x000fe20008400000 */
[--C-:B------:R-:W-:Y:S01]  /*29c0*/  FFMA R69, R69, UR9, -R88.reuse ;  /* 0x0000000945457c23 */ /* 0x100fe20008000858 */
[----:B------:R-:W-:Y:S01]  /*29d0*/  ULDC UR9, c[0x0][0x604] ;  /* 0x0001810000097ab9 */ /* 0x000fe20000000800 */
[----:B------:R-:W-:Y:S01]  /*29e0*/  ULDC UR10, c[0x0][0x604] ;  /* 0x00018100000a7ab9 */ /* 0x000fe20000000800 */
[----:B------:R3:W2:Y:S01]  /*29f0*/  MUFU.EX2 R28, R25 ;  /* 0x00000019001c7308 */ /* 0x0006a20000000800 */
[--C-:B-----5:R-:W-:Y:S01]  /*2a00*/  FFMA R24, R33, UR12, -R88.reuse ;  /* 0x0000000c21187c23 */ /* 0x120fe20008000858 */
[----:B----4-:R-:W-:Y:S01]  /*2a10*/  @!P3 FMUL R32, R32, R32 ;  /* 0x000000202020b220 */ /* 0x010fe20000400000 */
[----:B------:R-:W-:Y:S01]  /*2a20*/  FSETP.GEU.AND P3, PT, R41, -126, PT ;  /* 0xc2fc00002900780b */ /* 0x000fe20003f6e000 */
[----:B------:R-:W-:Y:S01]  /*2a30*/  ULDC UR7, c[0x0][0x604] ;  /* 0x0001810000077ab9 */ /* 0x000fe20000000800 */
[--C-:B------:R-:W-:Y:S01]  /*2a40*/  FFMA R77, R77, UR10, -R88.reuse ;  /* 0x0000000a4d4d7c23 */ /* 0x100fe20008000858 */
[----:B------:R-:W-:Y:S01]  /*2a50*/  FSETP.GEU.AND P4, PT, R24, -126, PT ;  /* 0xc2fc00001800780b */ /* 0x000fe20003f8e000 */
[----:B------:R-:W-:Y:S01]  /*2a60*/  ULDC UR10, c[0x0][0x604] ;  /* 0x00018100000a7ab9 */ /* 0x000fe20000000800 */
[----:B------:R4:W5:Y:S01]  /*2a70*/  MUFU.EX2 R33, R92 ;  /* 0x0000005c00217308 */ /* 0x0009620000000800 */
[----:B-1----:R-:W-:Y:S01]  /*2a80*/  @!P1 FMUL R169, R169, R169 ;  /* 0x000000a9a9a99220 */ /* 0x002fe20000400000 */
[----:B------:R-:W-:Y:S01]  /*2a90*/  FSETP.GEU.AND P1, PT, R93, -126, PT ;  /* 0xc2fc00005d00780b */ /* 0x000fe20003f2e000 */
[--C-:B---3--:R-:W-:Y:S01]  /*2aa0*/  FFMA R25, R37, UR14, -R88.reuse ;  /* 0x0000000e25197c23 */ /* 0x108fe20008000858 */
[--C-:B------:R-:W-:Y:S01]  /*2ab0*/  FFMA R26, R26, UR7, -R99.reuse ;  /* 0x000000071a1a7c23 */ /* 0x100fe20008000863 */
[----:B------:R-:W-:Y:S01]  /*2ac0*/  ULDC UR8, c[0x0][0x604] ;  /* 0x0001810000087ab9 */ /* 0x000fe20000000800 */
[----:B------:R-:W-:Y:S01]  /*2ad0*/  ULDC UR12, c[0x0][0x604] ;  /* 0x00018100000c7ab9 */ /* 0x000fe20000000800 */
[--C-:B------:R-:W-:Y:S01]  /*2ae0*/  FFMA R27, R27, UR8, -R99.reuse ;  /* 0x000000081b1b7c23 */ /* 0x100fe20008000863 */
[----:B------:R1:W3:Y:S01]  /*2af0*/  MUFU.EX2 R29, R90 ;  /* 0x0000005a001d7308 */ /* 0x0002e20000000800 */
[----:B--2---:R-:W-:Y:S01]  /*2b00*/  @!P2 FMUL R28, R28, R28 ;  /* 0x0000001c1c1ca220 */ /* 0x004fe20000400000 */
[----:B------:R-:W-:Y:S01]  /*2b10*/  @!P3 FMUL R41, R41, 0.5 ;  /* 0x3f0000002929b820 */ /* 0x000fe20000400000 */
[----:B------:R-:W-:Y:S01]  /*2b20*/  @!P4 FMUL R24, R24, 0.5 ;  /* 0x3f0000001818c820 */ /* 0x000fe20000400000 */
[----:B------:R-:W-:Y:S01]  /*2b30*/  FSETP.GEU.AND P2, PT, R25, -126, PT ;  /* 0xc2fc00001900780b */ /* 0x000fe20003f4e000 */
[--C-:B----4-:R-:W-:Y:S01]  /*2b40*/  FFMA R92, R64, UR26, -R88.reuse ;  /* 0x0000001a405c7c23 */ /* 0x110fe20008000858 */
[--C-:B------:R-:W-:Y:S01]  /*2b50*/  FFMA R171, R35, UR12, -R99.reuse ;  /* 0x0000000c23ab7c23 */ /* 0x100fe20008000863 */
[----:B------:R-:W-:Y:S01]  /*2b60*/  @!P1 FMUL R93, R93, 0.5 ;  /* 0x3f0000005d5d9820 */ /* 0x000fe20000400000 */
[----:B------:R2:W4:Y:S01]  /*2b70*/  MUFU.EX2 R36, R24 ;  /* 0x0000001800247308 */ /* 0x0005220000000800 */
[----:B-----5:R-:W-:Y:S01]  /*2b80*/  @!P5 FMUL R33, R33, R33 ;  /* 0x000000212121d220 */ /* 0x020fe20000400000 */
[----:B------:R-:W-:Y:S01]  /*2b90*/  FSETP.GEU.AND P5, PT, R95, -126, PT ;  /* 0xc2fc00005f00780b */ /* 0x000fe20003fae000 */
[--C-:B-1----:R-:W-:Y:S01]  /*2ba0*/  FFMA R90, R48, UR18, -R88.reuse ;  /* 0x00000012305a7c23 */ /* 0x102fe20008000858 */
[----:B------:R-:W-:Y:S01]  /*2bb0*/  ULDC UR11, c[0x0][0x604] ;  /* 0x00018100000b7ab9 */ /* 0x000fe20000000800 */
[--C-:B------:R-:W-:Y:S01]  /*2bc0*/  FFMA R68, R68, UR28, -R88.reuse ;  /* 0x0000001c44447c23 */ /* 0x100fe20008000858 */
[--C-:B------:R-:W-:Y:S01]  /*2bd0*/  FFMA R84, R84, UR11, -R88.reuse ;  /* 0x0000000b54547c23 */ /* 0x100fe20008000858 */
[----:B------:R-:W-:Y:S01]  /*2be0*/  ULDC UR11, c[0x0][0x604] ;  /* 0x00018100000b7ab9 */ /* 0x000fe20000000800 */
[----:B------:R-:W1:Y:S01]  /*2bf0*/  MUFU.EX2 R41, R41 ;  /* 0x0000002900297308 */ /* 0x000e620000000800 */
[----:B---3--:R-:W-:Y:S01]  /*2c00*/  @!P6 FMUL R29, R29, R29 ;  /* 0x0000001d1d1de220 */ /* 0x008fe20000400000 */
[----:B------:R-:W-:Y:S01]  /*2c10*/  FSETP.GEU.AND P6, PT, R94, -126, PT ;  /* 0xc2fc00005e00780b */ /* 0x000fe20003fce000 */
[----:B------:R-:W-:Y:S01]  /*2c20*/  @!P2 FMUL R25, R25, 0.5 ;  /* 0x3f0000001919a820 */ /* 0x000fe20000400000 */
[--C-:B--2---:R-:W-:Y:S01]  /*2c30*/  FFMA R24, R30, UR9, -R99.reuse ;  /* 0x000000091e187c23 */ /* 0x104fe20008000863 */
[--C-:B------:R-:W-:Y:S01]  /*2c40*/  FFMA R72, R72, UR29, -R88.reuse ;  /* 0x0000001d48487c23 */ /* 0x100fe20008000858 */
[--C-:B------:R-:W-:Y:S01]  /*2c50*/  FFMA R73, R73, UR30, -R88.reuse ;  /* 0x0000001e49497c23 */ /* 0x100fe20008000858 */
[----:B------:R-:W-:Y:S01]  /*2c60*/  @!P5 FMUL R95, R95, 0.5 ;  /* 0x3f0000005f5fd820 */ /* 0x000fe20000400000 */
[----:B------:R-:W2:Y:S01]  /*2c70*/  MUFU.EX2 R37, R93 ;  /* 0x0000005d00257308 */ /* 0x000ea20000000800 */
[----:B----4-:R-:W-:Y:S01]  /*2c80*/  @!P4 FMUL R36, R36, R36 ;  /* 0x000000242424c220 */ /* 0x010fe20000400000 */
[----:B------:R-:W-:Y:S01]  /*2c90*/  FSETP.GEU.AND P4, PT, R96, -126, PT ;  /* 0xc2fc00006000780b */ /* 0x000fe20003f8e000 */
[--C-:B------:R-:W-:Y:S01]  /*2ca0*/  FFMA R76, R76, UR31, -R88.reuse ;  /* 0x0000001f4c4c7c23 */ /* 0x100fe20008000858 */
[--C-:B------:R-:W-:Y:S01]  /*2cb0*/  FFMA R80, R80, UR32, -R88.reuse ;  /* 0x0000002050507c23 */ /* 0x100fe20008000858 */
[--C-:B------:R-:W-:Y:S01]  /*2cc0*/  FFMA R81, R81, UR33, -R88.reuse ;  /* 0x0000002151517c23 */ /* 0x100fe20008000858 */
[----:B------:R-:W-:Y:S01]  /*2cd0*/  FFMA R85, R85, UR34, -R88 ;  /* 0x0000002255557c23 */ /* 0x000fe20008000858 */
[----:B------:R-:W-:Y:S01]  /*2ce0*/  @!P6 FMUL R94, R94, 0.5 ;  /* 0x3f0000005e5ee820 */ /* 0x000fe20000400000 */
[----:B------:R3:W4:Y:S01]  /*2cf0*/  MUFU.EX2 R40, R25 ;  /* 0x0000001900287308 */ /* 0x0007220000000800 */
[----:B-1----:R-:W-:Y:S01]  /*2d00*/  @!P3 FMUL R41, R41, R41 ;  /* 0x000000292929b220 */ /* 0x002fe20000400000 */
[----:B------:R-:W-:Y:S01]  /*2d10*/  FSETP.GEU.AND P3, PT, R53, -126, PT ;  /* 0xc2fc00003500780b */ /* 0x000fe20003f6e000 */
[--C-:B------:R-:W-:Y:S01]  /*2d20*/  FFMA R88, R34, UR11, -R99.reuse ;  /* 0x0000000b22587c23 */ /* 0x100fe20008000863 */
[----:B------:R-:W-:Y:S01]  /*2d30*/  ULDC UR14, c[0x0][0x604] ;  /* 0x00018100000e7ab9 */ /* 0x000fe20000000800 */
[----:B------:R-:W-:Y:S01]  /*2d40*/  ULDC UR17, c[0x0][0x604] ;  /* 0x0001810000117ab9 */ /* 0x000fe20000000800 */
[--C-:B------:R-:W-:Y:S01]  /*2d50*/  FFMA R173, R39, UR14, -R99.reuse ;  /* 0x0000000e27ad7c23 */ /* 0x100fe20008000863 */
[----:B------:R-:W-:Y:S01]  /*2d60*/  @!P4 FMUL R96, R96, 0.5 ;  /* 0x3f0000006060c820 */ /* 0x000fe20000400000 */
[----:B------:R-:W1:Y:S01]  /*2d70*/  MUFU.EX2 R45, R95 ;  /* 0x0000005f002d7308 */ /* 0x000e620000000800 */
[----:B--2---:R-:W-:Y:S01]  /*2d80*/  @!P1 FMUL R37, R37, R37 ;  /* 0x0000002525259220 */ /* 0x004fe20000400000 */
[----:B------:R-:W-:Y:S01]  /*2d90*/  FSETP.GEU.AND P1, PT, R90, -126, PT ;  /* 0xc2fc00005a00780b */ /* 0x000fe20003f2e000 */
[--C-:B---3--:R-:W-:Y:S01]  /*2da0*/  FFMA R25, R31, UR10, -R99.reuse ;  /* 0x0000000a1f197c23 */ /* 0x108fe20008000863 */
[--C-:B------:R-:W-:Y:S01]  /*2db0*/  FFMA R175, R43, UR17, -R99.reuse ;  /* 0x000000112baf7c23 */ /* 0x100fe20008000863 */
[----:B------:R-:W-:Y:S01]  /*2dc0*/  ULDC UR13, c[0x0][0x604] ;  /* 0x00018100000d7ab9 */ /* 0x000fe20000000800 */
[----:B------:R-:W-:Y:S01]  /*2dd0*/  ULDC UR16, c[0x0][0x604] ;  /* 0x0001810000107ab9 */ /* 0x000fe20000000800 */
[----:B------:R-:W-:Y:S01]  /*2de0*/  @!P3 FMUL R53, R53, 0.5 ;  /* 0x3f0000003535b820 */ /* 0x000fe20000400000 */
[----:B------:R-:W2:Y:S01]  /*2df0*/  MUFU.EX2 R44, R94 ;  /* 0x0000005e002c7308 */ /* 0x000ea20000000800 */
[----:B----4-:R-:W-:Y:S01]  /*2e00*/  @!P2 FMUL R40, R40, R40 ;  /* 0x000000282828a220 */ /* 0x010fe20000400000 */
[----:B------:R-:W-:Y:S01]  /*2e10*/  FSETP.GEU.AND P2, PT, R97, -126, PT ;  /* 0xc2fc00006100780b */ /* 0x000fe20003f4e000 */
[----:B------:R-:W-:Y:S01]  /*2e20*/  ULDC UR18, c[0x0][0x604] ;  /* 0x0001810000127ab9 */ /* 0x000fe20000000800 */
[----:B------:R-:W-:Y:S01]  /*2e30*/  ULDC UR19, c[0x0][0x604] ;  /* 0x0001810000137ab9 */ /* 0x000fe20000000800 */
[----:B------:R-:W-:Y:S01]  /*2e40*/  ULDC UR20, c[0x0][0x604] ;  /* 0x0001810000147ab9 */ /* 0x000fe20000000800 */
[----:B------:R-:W-:Y:S01]  /*2e50*/  ULDC UR21, c[0x0][0x604] ;  /* 0x0001810000157ab9 */ /* 0x000fe20000000800 */
[----:B------:R-:W-:Y:S01]  /*2e60*/  @!P1 FMUL R90, R90, 0.5 ;  /* 0x3f0000005a5a9820 */ /* 0x000fe20000400000 */
[----:B------:R-:W3:Y:S01]  /*2e70*/  MUFU.EX2 R48, R96 ;  /* 0x0000006000307308 */ /* 0x000ee20000000800 */
[----:B-1----:R-:W-:Y:S01]  /*2e80*/  @!P5 FMUL R45, R45, R45 ;  /* 0x0000002d2d2dd220 */ /* 0x002fe20000400000 */
[----:B------:R-:W-:Y:S01]  /*2e90*/  FSETP.GEU.AND P5, PT, R91, -126, PT ;  /* 0xc2fc00005b00780b */ /* 0x000fe20003fae000 */
[----:B------:R-:W-:Y:S01]  /*2ea0*/  ULDC UR23, c[0x0][0x604] ;  /* 0x0001810000177ab9 */ /* 0x000fe20000000800 */
[----:B------:R-:W-:Y:S01]  /*2eb0*/  ULDC UR24, c[0x0][0x604] ;  /* 0x0001810000187ab9 */ /* 0x000fe20000000800 */
[----:B------:R-:W-:Y:S01]  /*2ec0*/  ULDC UR25, c[0x0][0x604] ;  /* 0x0001810000197ab9 */ /* 0x000fe20000000800 */
[----:B------:R-:W-:Y:S01]  /*2ed0*/  ULDC UR26, c[0x0][0x604] ;  /* 0x00018100001a7ab9 */ /* 0x000fe20000000800 */
[----:B------:R-:W-:Y:S01]  /*2ee0*/  @!P2 FMUL R97, R97, 0.5 ;  /* 0x3f0000006161a820 */ /* 0x000fe20000400000 */
[----:B------:R-:W1:Y:S01]  /*2ef0*/  MUFU.EX2 R49, R90 ;  /* 0x0000005a00317308 */ /* 0x000e620000000800 */
[----:B--2---:R-:W-:Y:S01]  /*2f00*/  @!P6 FMUL R44, R44, R44 ;  /* 0x0000002c2c2ce220 */ /* 0x004fe20000400000 */
[----:B------:R-:W-:Y:S01]  /*2f10*/  FSETP.GEU.AND P6, PT, R52, -126, PT ;  /* 0xc2fc00003400780b */ /* 0x000fe20003fce000 */
[----:B------:R-:W-:Y:S01]  /*2f20*/  ULDC UR27, c[0x0][0x604] ;  /* 0x00018100001b7ab9 */ /* 0x000fe20000000800 */
[----:B------:R-:W-:Y:S01]  /*2f30*/  ULDC UR28, c[0x0][0x604] ;  /* 0x00018100001c7ab9 */ /* 0x000fe20000000800 */
[----:B------:R-:W-:Y:S01]  /*2f40*/  ULDC UR29, c[0x0][0x604] ;  /* 0x00018100001d7ab9 */ /* 0x000fe20000000800 */
[----:B------:R-:W-:Y:S01]  /*2f50*/  ULDC UR30, c[0x0][0x604] ;  /* 0x00018100001e7ab9 */ /* 0x000fe20000000800 */
[----:B------:R-:W-:Y:S01]  /*2f60*/  @!P5 FMUL R91, R91, 0.5 ;  /* 0x3f0000005b5bd820 */ /* 0x000fe20000400000 */
[----:B------:R-:W2:Y:S01]  /*2f70*/  MUFU.EX2 R53, R53 ;  /* 0x0000003500357308 */ /* 0x000ea20000000800 */
[----:B---3--:R-:W-:Y:S01]  /*2f80*/  @!P4 FMUL R48, R48, R48 ;  /* 0x000000303030c220 */ /* 0x008fe20000400000 */
        /* <DEDUP_REMOVED lines=9> */
[--C-:B------:R-:W-:Y:S01]  /*3020*/  FFMA R172, R38, UR13, -R99.reuse ;  /* 0x0000000d26ac7c23 */ /* 0x100fe20008000863 */
[--C-:B------:R-:W-:Y:S01]  /*3030*/  FFMA R174, R42, UR16, -R99.reuse ;  /* 0x000000102aae7c23 */ /* 0x100fe20008000863 */
[--C-:B------:R-:W-:Y:S01]  /*3040*/  FFMA R176, R46, UR18, -R99.reuse ;  /* 0x000000122eb07c23 */ /* 0x100fe20008000863 */
[--C-:B------:R-:W-:Y:S01]  /*3050*/  FFMA R177, R47, UR19, -R99.reuse ;  /* 0x000000132fb17c23 */ /* 0x100fe20008000863 */
[----:B------:R-:W-:Y:S01]  /*3060*/  @!P4 FMUL R57, R57, 0.5 ;  /* 0x3f0000003939c820 */ /* 0x000fe20000400000 */
[----:B------:R-:W1:Y:S01]  /*3070*/  MUFU.EX2 R60, R91 ;  /* 0x0000005b003c7308 */ /* 0x000e620000000800 */
[----:B--2---:R-:W-:Y:S01]  /*3080*/  @!P3 FMUL R53, R53, R53 ;  /* 0x000000353535b220 */ /* 0x004fe20000400000 */
[----:B------:R-:W-:Y:S01]  /*3090*/  FSETP.GEU.AND P3, PT, R92, -126, PT ;  /* 0xc2fc00005c00780b */ /* 0x000fe20003f6e000 */
[--C-:B------:R-:W-:Y:S01]  /*30a0*/  FFMA R178, R51, UR21, -R99.reuse ;  /* 0x0000001533b27c23 */ /* 0x100fe20008000863 */
[--C-:B------:R-:W-:Y:S01]  /*30b0*/  FFMA R54, R54, UR23, -R99.reuse ;  /* 0x0000001736367c23 */ /* 0x100fe20008000863 */
[--C-:B------:R-:W-:Y:S01]  /*30c0*/  FFMA R55, R55, UR24, -R99.reuse ;  /* 0x0000001837377c23 */ /* 0x100fe20008000863 */
[--C-:B------:R-:W-:Y:S01]  /*30d0*/  FFMA R179, R58, UR25, -R99.reuse ;  /* 0x000000193ab37c23 */ /* 0x100fe20008000863 */
[----:B------:R-:W-:Y:S01]  /*30e0*/  @!P1 FMUL R98, R98, 0.5 ;  /* 0x3f00000062629820 */ /* 0x000fe20000400000 */
[----:B------:R-:W2:Y:S01]  /*30f0*/  MUFU.EX2 R52, R52 ;  /* 0x0000003400347308 */ /* 0x000ea20000000800 */
[----:B---3--:R-:W-:Y:S01]  /*3100*/  @!P2 FMUL R56, R56, R56 ;  /* 0x000000383838a220 */ /* 0x008fe20000400000 */
[----:B------:R-:W-:Y:S01]  /*3110*/  FSETP.GEU.AND P2, PT, R61, -126, PT ;  /* 0xc2fc00003d00780b */ /* 0x000fe20003f4e000 */
[--C-:B------:R-:W-:Y:S01]  /*3120*/  FFMA R180, R59, UR26, -R99.reuse ;  /* 0x0000001a3bb47c23 */ /* 0x100fe20008000863 */
[--C-:B------:R-:W-:Y:S01]  /*3130*/  FFMA R62, R62, UR27, -R99.reuse ;  /* 0x0000001b3e3e7c23 */ /* 0x100fe20008000863 */
[--C-:B------:R-:W-:Y:S01]  /*3140*/  FFMA R181, R63, UR28, -R99.reuse ;  /* 0x0000001c3fb57c23 */ /* 0x100fe20008000863 */
[--C-:B------:R-:W-:Y:S01]  /*3150*/  FFMA R182, R66, UR29, -R99.reuse ;  /* 0x0000001d42b67c23 */ /* 0x100fe20008000863 */
        /* <DEDUP_REMOVED lines=11> */
[----:B------:R-:W2:Y:S01]  /*3210*/  SYNCS.PHASECHK.TRANS64.TRYWAIT P6, [R16+URZ+0x2d008], R89 ;  /* 0x02d00859100075a7 */ /* 0x000ea200080c017f */
[--C-:B------:R-:W-:Y:S01]  /*3220*/  FFMA R75, R75, UR34, -R99.reuse ;  /* 0x000000224b4b7c23 */ /* 0x100fe20008000863 */
[--C-:B------:R-:W-:Y:S01]  /*3230*/  FFMA R78, R78, UR35, -R99.reuse ;  /* 0x000000234e4e7c23 */ /* 0x100fe20008000863 */
[--C-:B------:R-:W-:Y:S01]  /*3240*/  FFMA R183, R79, UR36, -R99.reuse ;  /* 0x000000244fb77c23 */ /* 0x100fe20008000863 */
[--C-:B------:R-:W-:Y:S01]  /*3250*/  FFMA R82, R82, UR37, -R99.reuse ;  /* 0x0000002552527c23 */ /* 0x100fe20008000863 */
[----:B------:R-:W-:Y:S01]  /*3260*/  @!P5 FMUL R65, R65, 0.5 ;  /* 0x3f0000004141d820 */ /* 0x000fe20000400000 */
[----:B------:R-:W4:Y:S01]  /*3270*/  MUFU.EX2 R30, R92 ;  /* 0x0000005c001e7308 */ /* 0x000f220000000800 */
[----:B---3--:R-:W-:Y:S01]  /*3280*/  @!P4 FMUL R57, R57, R57 ;  /* 0x000000393939c220 */ /* 0x008fe20000400000 */
[----:B------:R-:W-:Y:S01]  /*3290*/  FSETP.GEU.AND P4, PT, R26, -126, PT ;  /* 0xc2fc00001a00780b */ /* 0x000fe20003f8e000 */
[--C-:B------:R-:W-:Y:S01]  /*32a0*/  FFMA R83, R83, UR38, -R99.reuse ;  /* 0x0000002653537c23 */ /* 0x100fe20008000863 */
[--C-:B------:R-:W-:Y:S01]  /*32b0*/  FFMA R86, R86, UR39, -R99.reuse ;  /* 0x0000002756567c23 */ /* 0x100fe20008000863 */
[----:B------:R-:W-:-:S03]  /*32c0*/  FFMA R87, R87, UR40, -R99 ;  /* 0x0000002857577c23 */ /* 0x000fc60008000863 */
[----:B------:R3:W5:Y:S01]  /*32d0*/  MUFU.EX2 R31, R61 ;  /* 0x0000003d001f7308 */ /* 0x0007620000000800 */
[----:B-1----:R-:W-:Y:S01]  /*32e0*/  @!P1 FMUL R64, R64, R64 ;  /* 0x0000004040409220 */ /* 0x002fe20000400000 */
[----:B------:R-:W-:-:S05]  /*32f0*/  FSETP.GEU.AND P1, PT, R27, -126, PT ;  /* 0xc2fc00001b00780b */ /* 0x000fca0003f2e000 */
[----:B------:R-:W-:Y:S01]  /*3300*/  @!P4 FMUL R26, R26, 0.5 ;  /* 0x3f0000001a1ac820 */ /* 0x000fe20000400000 */
[----:B------:R-:W1:Y:S01]  /*3310*/  MUFU.EX2 R35, R65 ;  /* 0x0000004100237308 */ /* 0x000e620000000800 */
[----:B----4-:R-:W-:Y:S01]  /*3320*/  @!P3 FMUL R30, R30, R30 ;  /* 0x0000001e1e1eb220 */ /* 0x010fe20000400000 */
[----:B------:R-:W-:Y:S01]  /*3330*/  FSETP.GEU.AND P3, PT, R25, -126, PT ;  /* 0xc2fc00001900780b */ /* 0x000fe20003f6e000 */
[----:B---3--:R-:W-:-:S04]  /*3340*/  FFMA R61, R50, UR20, -R99 ;  /* 0x00000014323d7c23 */ /* 0x008fc80008000863 */
[----:B------:R-:W-:Y:S01]  /*3350*/  @!P1 FMUL R27, R27, 0.5 ;  /* 0x3f0000001b1b9820 */ /* 0x000fe20000400000 */
[----:B------:R-:W3:Y:S01]  /*3360*/  MUFU.EX2 R34, R26 ;  /* 0x0000001a00227308 */ /* 0x000ee20000000800 */
[----:B-----5:R-:W-:Y:S01]  /*3370*/  @!P2 FMUL R31, R31, R31 ;  /* 0x0000001f1f1fa220 */ /* 0x020fe20000400000 */
[----:B------:R-:W-:-:S05]  /*3380*/  FSETP.GEU.AND P2, PT, R24, -126, PT ;  /* 0xc2fc00001800780b */ /* 0x000fca0003f4e000 */
[----:B------:R-:W-:Y:S01]  /*3390*/  @!P3 FMUL R25, R25, 0.5 ;  /* 0x3f0000001919b820 */ /* 0x000fe20000400000 */
[----:B------:R-:W4:Y:S01]  /*33a0*/  MUFU.EX2 R39, R27 ;  /* 0x0000001b00277308 */ /* 0x000f220000000800 */
[----:B-1----:R-:W-:Y:S01]  /*33b0*/  @!P5 FMUL R35, R35, R35 ;  /* 0x000000232323d220 */ /* 0x002fe20000400000 */
[----:B------:R-:W-:-:S05]  /*33c0*/  FSETP.GEU.AND P5, PT, R68, -126, PT ;  /* 0xc2fc00004400780b */ /* 0x000fca0003fae000 */
[----:B------:R-:W-:Y:S01]  /*33d0*/  @!P2 FMUL R24, R24, 0.5 ;  /* 0x3f0000001818a820 */ /* 0x000fe20000400000 */
[----:B------:R-:W1:Y:S01]  /*33e0*/  MUFU.EX2 R43, R25 ;  /* 0x00000019002b7308 */ /* 0x000e620000000800 */
[----:B---3--:R-:W-:Y:S01]  /*33f0*/  @!P4 FMUL R34, R34, R34 ;  /* 0x000000222222c220 */ /* 0x008fe20000400000 */
[----:B------:R-:W-:-:S05]  /*3400*/  FSETP.GEU.AND P4, PT, R88, -126, PT ;  /* 0xc2fc00005800780b */ /* 0x000fca0003f8e000 */
[----:B------:R-:W-:Y:S01]  /*3410*/  @!P5 FMUL R68, R68, 0.5 ;  /* 0x3f0000004444d820 */ /* 0x000fe20000400000 */
[----:B------:R3:W1:Y:S02]  /*3420*/  MUFU.EX2 R38, R24 ;  /* 0x0000001800267308 */ /* 0x0006640000000800 */
[----:B---3--:R-:W-:Y:S02]  /*3430*/  P2R R24, PR, RZ, 0x20 ;  /* 0x00000020ff187803 */ /* 0x008fe40000000000 */
[----:B------:R-:W-:Y:S01]  /*3440*/  FSETP.GEU.AND P5, PT, R171, -126, PT ;  /* 0xc2fc0000ab00780b */ /* 0x000fe20003fae000 */
[----:B--2-4-:R-:W-:-:S12]  /*3450*/  @!P6 BRA `(.L_x_23) ;  /* 0x000000840028e947 */ /* 0x014fd80003800000 */
.L_x_72:
[----:B------:R-:W-:Y:S01]  /*3460*/  @!P1 FMUL R39, R39, R39 ;  /* 0x0000002727279220 */ /* 0x000fe20000400000 */
[----:B-1----:R-:W-:Y:S01]  /*3470*/  @!P2 FMUL R38, R38, R38 ;  /* 0x000000262626a220 */ /* 0x002fe20000400000 */
[----:B------:R-:W-:Y:S01]  /*3480*/  @!P3 FMUL R43, R43, R43 ;  /* 0x0000002b2b2bb220 */ /* 0x000fe20000400000 */
[----:B------:R-:W-:Y:S01]  /*3490*/  ISETP.NE.AND P6, PT, R24, RZ, PT ;  /* 0x000000ff1800720c */ /* 0x000fe20003fc5270 */
[----:B------:R-:W-:Y:S01]  /*34a0*/  UIADD3 UR6, UR15, 0xa00, URZ ;  /* 0x00000a000f067890 */ /* 0x000fe2000fffe03f */
[----:B------:R-:W-:Y:S01]  /*34b0*/  F2FP.BF16.F32.PACK_AB R24, R28, R169 ;  /* 0x000000a91c18723e */ /* 0x000fe200000010ff */
[----:B------:R-:W-:Y:S01]  /*34c0*/  UMOV UR7, 0x80000020 ;  /* 0x8000002000077882 */ /* 0x000fe20000000000 */
[----:B------:R-:W-:Y:S01]  /*34d0*/  F2FP.BF16.F32.PACK_AB R26, R32, R29 ;  /* 0x0000001d201a723e */ /* 0x000fe200000010ff */
[----:B------:R-:W-:Y:S01]  /*34e0*/  UIADD3 UR8, UR15, 0xc00, URZ ;  /* 0x00000c000f087890 */ /* 0x000fe2000fffe03f */
[----:B------:R-:W-:Y:S01]  /*34f0*/  F2FP.BF16.F32.PACK_AB R25, R39, R34 ;  /* 0x000000222719723e */ /* 0x000fe200000010ff */
[----:B------:R-:W-:Y:S01]  /*3500*/  UMOV UR19, 0x80000020 ;  /* 0x8000002000137882 */ /* 0x000fe20000000000 */
[----:B------:R-:W-:Y:S01]  /*3510*/  F2FP.BF16.F32.PACK_AB R27, R43, R38 ;  /* 0x000000262b1b723e */ /* 0x000fe200000010ff */
[----:B------:R-:W-:Y:S01]  /*3520*/  UIADD3 UR10, UR15, 0xe00, URZ ;  /* 0x00000e000f0a7890 */ /* 0x000fe2000fffe03f */
[----:B------:R-:W-:Y:S01]  /*3530*/  @!P4 FMUL R88, R88, 0.5 ;  /* 0x3f0000005858c820 */ /* 0x000fe20000400000 */
[----:B------:R-:W-:Y:S01]  /*3540*/  UMOV UR11, 0x80000020 ;  /* 0x80000020000b7882 */ /* 0x000fe20000000000 */
[----:B------:R-:W-:Y:S01]  /*3550*/  WARPGROUP.ARRIVE ;  /* 0x00000000000079c5 */ /* 0x000fe20000000000 */
[----:B------:R-:W-:Y:S01]  /*3560*/  UMOV UR18, UR8 ;  /* 0x0000000800127c82 */ /* 0x000fe20008000000 */
[----:B------:R-:W-:Y:S01]  /*3570*/  UIADD3 UR8, UR15, 0x1200, URZ ;  /* 0x000012000f087890 */ /* 0x000fe2000fffe03f */
[----:B------:R-:W1:Y:S01]  /*3580*/  MUFU.EX2 R59, R88 ;  /* 0x00000058003b7308 */ /* 0x000e620000000800 */
[C---:B------:R-:W-:Y:S01]  /*3590*/  FSETP.GEU.AND P2, PT, R172.reuse, -126, PT ;  /* 0xc2fc0000ac00780b */ /* 0x040fe20003f4e000 */
[----:B------:R-:W-:Y:S01]  /*35a0*/  @!P5 FMUL R171, R171, 0.5 ;  /* 0x3f000000ababd820 */ /* 0x000fe20000400000 */
[----:B------:R-:W-:Y:S01]  /*35b0*/  HGMMA.64x32x16.F32.BF16 R152, R24, gdesc[UR4].tnspB, RZ, !UPT, gsb0 ;  /* 0x4060000418987df0 */ /* 0x000fe2000c0018ff */
[----:B------:R-:W-:Y:S01]  /*35c0*/  UIADD3 UR6, UR15, 0x1000, URZ ;  /* 0x000010000f067890 */ /* 0x000fe2000fffe03f */
[----:B------:R-:W-:Y:S01]  /*35d0*/  FSETP.GEU.AND P3, PT, R173, -126, PT ;  /* 0xc2fc0000ad00780b */ /* 0x000fe20003f6e000 */
[----:B------:R-:W-:Y:S01]  /*35e0*/  UMOV UR7, 0x80000020 ;  /* 0x8000002000077882 */ /* 0x000fe20000000000 */
[----:B------:R-:W-:Y:S01]  /*35f0*/  FSETP.GEU.AND P1, PT, R69, -126, PT ;  /* 0xc2fc00004500780b */ /* 0x000fe20003f2e000 */
[----:B------:R-:W3:Y:S06]  /*3600*/  MUFU.EX2 R42, R171 ;  /* 0x000000ab002a7308 */ /* 0x000eec0000000800 */
[----:B------:R-:W-:-:S02]  /*3610*/  @!P2 FMUL R172, R172, 0.5 ;  /* 0x3f000000acaca820 */ /* 0x000fc40000400000 */
[----:B------:R-:W4:Y:S01]  /*3620*/  MUFU.EX2 R68, R68 ;  /* 0x0000004400447308 */ /* 0x000f220000000800 */
[----:B-1----:R-:W-:Y:S01]  /*3630*/  @!P4 FMUL R59, R59, R59 ;  /* 0x0000003b3b3bc220 */ /* 0x002fe20000400000 */
[----:B------:R-:W-:Y:S01]  /*3640*/  @!P3 FMUL R173, R173, 0.5 ;  /* 0x3f000000adadb820 */ /* 0x000fe20000400000 */
[----:B------:R-:W-:Y:S01]  /*3650*/  FSETP.GEU.AND P4, PT, R175, -126, PT ;  /* 0xc2fc0000af00780b */ /* 0x000fe20003f8e000 */
[----:B------:R-:W-:-:S04]  /*3660*/  @!P1 FMUL R69, R69, 0.5 ;  /* 0x3f00000045459820 */ /* 0x000fc80000400000 */
[----:B------:R-:W1:Y:S01]  /*3670*/  MUFU.EX2 R47, R172 ;  /* 0x000000ac002f7308 */ /* 0x000e620000000800 */
[----:B---3--:R-:W-:Y:S01]  /*3680*/  @!P5 FMUL R42, R42, R42 ;  /* 0x0000002a2a2ad220 */ /* 0x008fe20000400000 */
[----:B------:R-:W-:-:S06]  /*3690*/  FSETP.GEU.AND P5, PT, R72, -126, PT ;  /* 0xc2fc00004800780b */ /* 0x000fcc0003fae000 */
[----:B------:R-:W3:Y:S01]  /*36a0*/  MUFU.EX2 R46, R173 ;  /* 0x000000ad002e7308 */ /* 0x000ee20000000800 */
[----:B----4-:R-:W-:Y:S01]  /*36b0*/  @!P6 FMUL R68, R68, R68 ;  /* 0x000000444444e220 */ /* 0x010fe20000400000 */
[----:B------:R-:W-:Y:S01]  /*36c0*/  FSETP.GEU.AND P6, PT, R174, -126, PT ;  /* 0xc2fc0000ae00780b */ /* 0x000fe20003fce000 */
[----:B------:R-:W-:-:S04]  /*36d0*/  @!P4 FMUL R175, R175, 0.5 ;  /* 0x3f000000afafc820 */ /* 0x000fc80000400000 */
[----:B------:R-:W-:Y:S01]  /*36e0*/  @!P5 FMUL R72, R72, 0.5 ;  /* 0x3f0000004848d820 */ /* 0x000fe20000400000 */
[----:B------:R-:W4:Y:S01]  /*36f0*/  MUFU.EX2 R69, R69 ;  /* 0x0000004500457308 */ /* 0x000f220000000800 */
[----:B-1----:R-:W-:Y:S01]  /*3700*/  @!P2 FMUL R47, R47, R47 ;  /* 0x0000002f2f2fa220 */ /* 0x002fe20000400000 */
[----:B------:R-:W-:-:S05]  /*3710*/  FSETP.GEU.AND P2, PT, R176, -126, PT ;  /* 0xc2fc0000b000780b */ /* 0x000fca0003f4e000 */
[----:B------:R-:W-:Y:S01]  /*3720*/  @!P6 FMUL R174, R174, 0.5 ;  /* 0x3f000000aeaee820 */ /* 0x000fe20000400000 */
[----:B------:R-:W1:Y:S01]  /*3730*/  MUFU.EX2 R175, R175 ;  /* 0x000000af00af7308 */ /* 0x000e620000000800 */
[----:B---3--:R-:W-:Y:S01]  /*3740*/  @!P3 FMUL R46, R46, R46 ;  /* 0x0000002e2e2eb220 */ /* 0x008fe20000400000 */
[----:B------:R-:W-:Y:S01]  /*3750*/  FSETP.GEU.AND P3, PT, R177, -126, PT ;  /* 0xc2fc0000b100780b */ /* 0x000fe20003f6e000 */
[----:B------:R-:W-:Y:S02]  /*3760*/  WARPGROUP.DEPBAR.LE gsb0, 0x0 ;  /* 0x00008000000079c5 */ /* 0x000fe40000010000 */
[----:B------:R-:W-:Y:S02]  /*3770*/  WARPGROUP.ARRIVE ;  /* 0x00000000000079c5 */ /* 0x000fe40000000000 */
[----:B------:R-:W-:Y:S01]  /*3780*/  @!P2 FMUL R176, R176, 0.5 ;  /* 0x3f000000b0b0a820 */ /* 0x000fe20000400000 */
[----:B------:R-:W3:Y:S01]  /*3790*/  MUFU.EX2 R174, R174 ;  /* 0x000000ae00ae7308 */ /* 0x000ee20000000800 */
[----:B----4-:R-:W-:Y:S01]  /*37a0*/  @!P1 FMUL R69, R69, R69 ;  /* 0x0000004545459220 */ /* 0x010fe20000400000 */
[----:B------:R-:W-:Y:S01]  /*37b0*/  FSETP.GEU.AND P1, PT, R73, -126, PT ;  /* 0xc2fc00004900780b */ /* 0x000fe20003f2e000 */
[----:B------:R-:W-:Y:S01]  /*37c0*/  HGMMA.64x32x16.F32.BF16 R136, R24, gdesc[UR16].tnspB, RZ, !UPT, gsb0 ;  /* 0x4060001018887df0 */ /* 0x000fe2000c0018ff */
[----:B------:R-:W-:-:S03]  /*37d0*/  UMOV UR19, 0x80000020 ;  /* 0x8000002000137882 */ /* 0x000fc60000000000 */
        /* <DEDUP_REMOVED lines=9> */
[----:B------:R-:W3:Y:S01]  /*3870*/  MUFU.EX2 R50, R73 ;  /* 0x0000004900327308 */ /* 0x000ee20000000800 */
[----:B----4-:R-:W-:Y:S01]  /*3880*/  @!P2 FMUL R176, R176, R176 ;  /* 0x000000b0b0b0a220 */ /* 0x010fe20000400000 */
        /* <DEDUP_REMOVED lines=12> */
[----:B------:R-:W-:Y:S01]  /*3950*/  FSETP.GEU.AND P4, PT, R77, -126, PT ;  /* 0xc2fc00004d00780b */ /* 0x000fe20003f8e000 */
[----:B------:R-:W-:Y:S02]  /*3960*/  WARPGROUP.DEPBAR.LE gsb0, 0x0 ;  /* 0x00008000000079c5 */ /* 0x000fe40000010000 */
[----:B------:R-:W-:-:S03]  /*3970*/  WARPGROUP.ARRIVE ;  /* 0x00000000000079c5 */ /* 0x000fc60000000000 */
[----:B------:R-:W4:Y:S01]  /*3980*/  MUFU.EX2 R63, R55 ;  /* 0x00000037003f7308 */ /* 0x000f220000000800 */
[----:B-1----:R-:W-:Y:S01]  /*3990*/  @!P6 FMUL R61, R61, R61 ;  /* 0x0000003d3d3de220 */ /* 0x002fe20000400000 */
[----:B------:R-:W-:Y:S01]  /*39a0*/  FSETP.GEU.AND P6, PT, R180, -126, PT ;  /* 0xc2fc0000b400780b */ /* 0x000fe20003fce000 */
[----:B------:R-:W-:Y:S01]  /*39b0*/  @!P1 FMUL R179, R179, 0.5 ;  /* 0x3f000000b3b39820 */ /* 0x000fe20000400000 */
[----:B------:R-:W-:Y:S01]  /*39c0*/  HGMMA.64x32x16.F32.BF16 R120, R24, gdesc[UR8].tnspB, RZ, !UPT, gsb0 ;  /* 0x4060000818787df0 */ /* 0x000fe2000c0018ff */
[----:B------:R-:W-:Y:S02]  /*39d0*/  UIADD3 UR10, UR15, 0xe40, URZ ;  /* 0x00000e400f0a7890 */ /* 0x000fe4000fffe03f */
[----:B------:R-:W-:Y:S01]  /*39e0*/  @!P4 FMUL R77, R77, 0.5 ;  /* 0x3f0000004d4dc820 */ /* 0x000fe20000400000 */
[----:B------:R-:W-:Y:S01]  /*39f0*/  UMOV UR11, 0x80000020 ;  /* 0x80000020000b7882 */ /* 0x000fe20000000000 */
[----:B---3--:R-:W-:Y:S01]  /*3a00*/  @!P2 FMUL R58, R58, R58 ;  /* 0x0000003a3a3aa220 */ /* 0x008fe20000400000 */
[----:B------:R-:W-:Y:S01]  /*3a10*/  FSETP.GEU.AND P2, PT, R62, -126, PT ;  /* 0xc2fc00003e00780b */ /* 0x000fe20003f4e000 */
[----:B------:R-:W1:Y:S04]  /*3a20*/  MUFU.EX2 R179, R179 ;  /* 0x000000b300b37308 */ /* 0x000e680000000800 */
[----:B------:R-:W-:Y:S01]  /*3a30*/  @!P6 FMUL R180, R180, 0.5 ;  /* 0x3f000000b4b4e820 */ /* 0x000fe20000400000 */
[----:B----4-:R-:W-:Y:S01]  /*3a40*/  @!P3 FMUL R63, R63, R63 ;  /* 0x0000003f3f3fb220 */ /* 0x010fe20000400000 */
[----:B------:R-:W-:-:S02]  /*3a50*/  FSETP.GEU.AND P3, PT, R181, -126, PT ;  /* 0xc2fc0000b500780b */ /* 0x000fc40003f6e000 */
[----:B------:R-:W3:Y:S04]  /*3a60*/  MUFU.EX2 R51, R72 ;  /* 0x0000004800337308 */ /* 0x000ee80000000800 */
[----:B------:R-:W-:-:S04]  /*3a70*/  @!P2 FMUL R62, R62, 0.5 ;  /* 0x3f0000003e3ea820 */ /* 0x000fc80000400000 */
[----:B------:R-:W4:Y:S01]  /*3a80*/  MUFU.EX2 R180, R180 ;  /* 0x000000b400b47308 */ /* 0x000f220000000800 */
[----:B-1----:R-:W-:Y:S01]  /*3a90*/  @!P1 FMUL R179, R179, R179 ;  /* 0x000000b3b3b39220 */ /* 0x002fe20000400000 */
[----:B------:R-:W-:Y:S01]  /*3aa0*/  FSETP.GEU.AND P1, PT, R182, -126, PT ;  /* 0xc2fc0000b600780b */ /* 0x000fe20003f2e000 */
[----:B------:R-:W-:Y:S02]  /*3ab0*/  @!P3 FMUL R181, R181, 0.5 ;  /* 0x3f000000b5b5b820 */ /* 0x000fe40000400000 */
[----:B------:R-:W-:-:S03]  /*3ac0*/  FADD R34, R34, R179 ;  /* 0x000000b322227221 */ /* 0x000fc60000000000 */
[----:B------:R-:W1:Y:S01]  /*3ad0*/  MUFU.EX2 R65, R62 ;  /* 0x0000003e00417308 */ /* 0x000e620000000800 */
[----:B---3--:R-:W-:Y:S01]  /*3ae0*/  @!P5 FMUL R51, R51, R51 ;  /* 0x000000333333d220 */ /* 0x008fe20000400000 */
[----:B------:R-:W-:-:S05]  /*3af0*/  FSETP.GEU.AND P5, PT, R76, -126, PT ;  /* 0xc2fc00004c00780b */ /* 0x000fca0003fae000 */
[----:B------:R-:W-:Y:S01]  /*3b00*/  @!P1 FMUL R182, R182, 0.5 ;  /* 0x3f000000b6b69820 */ /* 0x000fe20000400000 */
[----:B------:R-:W3:Y:S01]  /*3b10*/  MUFU.EX2 R66, R181 ;  /* 0x000000b500427308 */ /* 0x000ee20000000800 */
[----:B----4-:R-:W-:Y:S01]  /*3b20*/  @!P6 FMUL R180, R180, R180 ;  /* 0x000000b4b4b4e220 */ /* 0x010fe20000400000 */
[----:B------:R-:W-:-:S03]  /*3b30*/  FSETP.GEU.AND P6, PT, R67, -126, PT ;  /* 0xc2fc00004300780b */ /* 0x000fc60003fce000 */
[----:B------:R-:W-:Y:S02]  /*3b40*/  FADD R39, R39, R180 ;  /* 0x000000b427277221 */ /* 0x000fe40000000000 */
[----:B------:R-:W-:Y:S01]  /*3b50*/  @!P5 FMUL R76, R76, 0.5 ;  /* 0x3f0000004c4cd820 */ /* 0x000fe20000400000 */
[----:B------:R-:W4:Y:S01]  /*3b60*/  MUFU.EX2 R182, R182 ;  /* 0x000000b600b67308 */ /* 0x000f220000000800 */
[----:B-1----:R-:W-:Y:S01]  /*3b70*/  @!P2 FMUL R65, R65, R65 ;  /* 0x000000414141a220 */ /* 0x002fe20000400000 */
[----:B------:R-:W-:Y:S01]  /*3b80*/  FSETP.GEU.AND P2, PT, R70, -126, PT ;  /* 0xc2fc00004600780b */ /* 0x000fe20003f4e000 */
[----:B------:R-:W-:Y:S02]  /*3b90*/  WARPGROUP.DEPBAR.LE gsb0, 0x0 ;  /* 0x00008000000079c5 */ /* 0x000fe40000010000 */
[----:B------:R-:W-:Y:S02]  /*3ba0*/  WARPGROUP.ARRIVE ;  /* 0x00000000000079c5 */ /* 0x000fe40000000000 */
[----:B------:R-:W-:Y:S01]  /*3bb0*/  @!P6 FMUL R67, R67, 0.5 ;  /* 0x3f0000004343e820 */ /* 0x000fe20000400000 */
[----:B------:R-:W1:Y:S01]  /*3bc0*/  MUFU.EX2 R76, R76 ;  /* 0x0000004c004c7308 */ /* 0x000e620000000800 */
[----:B---3--:R-:W-:Y:S01]  /*3bd0*/  @!P3 FMUL R66, R66, R66 ;  /* 0x000000424242b220 */ /* 0x008fe20000400000 */
[----:B------:R-:W-:Y:S01]  /*3be0*/  FSETP.GEU.AND P3, PT, R71, -126, PT ;  /* 0xc2fc00004700780b */ /* 0x000fe20003f6e000 */
[----:B------:R-:W-:Y:S01]  /*3bf0*/  FADD R38, R38, R65 ;  /* 0x0000004126267221 */ /* 0x000fe20000000000 */
[----:B------:R-:W-:Y:S01]  /*3c00*/  HGMMA.64x32x16.F32.BF16 R104, R24, gdesc[UR4].tnspB, RZ, !UPT, gsb0 ;  /* 0x4060000418687df0 */ /* 0x000fe2000c0018ff */
[----:B------:R-:W-:Y:S01]  /*3c10*/  UMOV UR6, UR8 ;  /* 0x0000000800067c82 */ /* 0x000fe20008000000 */
[----:B------:R-:W-:Y:S01]  /*3c20*/  UMOV UR7, 0x80000020 ;  /* 0x8000002000077882 */ /* 0x000fe20000000000 */
[----:B------:R-:W-:Y:S01]  /*3c30*/  UIADD3 UR8, UR15, 0xc40, URZ ;  /* 0x00000c400f087890 */ /* 0x000fe2000fffe03f */
[----:B------:R-:W-:Y:S01]  /*3c40*/  @!P2 FMUL R70, R70, 0.5 ;  /* 0x3f0000004646a820 */ /* 0x000fe20000400000 */
[----:B------:R-:W3:Y:S01]  /*3c50*/  MUFU.EX2 R67, R67 ;  /* 0x0000004300437308 */ /* 0x000ee20000000800 */
[----:B----4-:R-:W-:Y:S01]  /*3c60*/  @!P1 FMUL R182, R182, R182 ;  /* 0x000000b6b6b69220 */ /* 0x010fe20000400000 */
[----:B------:R-:W-:Y:S01]  /*3c70*/  FSETP.GEU.AND P1, PT, R74, -126, PT ;  /* 0xc2fc00004a00780b */ /* 0x000fe20003f2e000 */
[----:B------:R-:W-:-:S02]  /*3c80*/  FADD R43, R43, R66 ;  /* 0x000000422b2b7221 */ /* 0x000fc40000000000 */
[----:B------:R-:W-:Y:S01]  /*3c90*/  UMOV UR18, UR8 ;  /* 0x0000000800127c82 */ /* 0x000fe20008000000 */
[----:B------:R-:W-:Y:S01]  /*3ca0*/  UIADD3 UR8, UR15, 0x1240, URZ ;  /* 0x000012400f087890 */ /* 0x000fe2000fffe03f */
        /* <DEDUP_REMOVED lines=17> */
[----:B------:R1:W5:Y:S01]  /*3dc0*/  MUFU.EX2 R62, R75 ;  /* 0x0000004b003e7308 */ /* 0x0003620000000800 */
[----:B---3--:R-:W-:Y:S01]  /*3dd0*/  @!P4 FMUL R77, R77, R77 ;  /* 0x0000004d4d4dc220 */ /* 0x008fe20000400000 */
[----:B------:R-:W-:Y:S01]  /*3de0*/  FSETP.GEU.AND P4, PT, R81, -126, PT ;  /* 0xc2fc00005100780b */ /* 0x000fe20003f8e000 */
[----:B------:R-:W-:Y:S02]  /*3df0*/  WARPGROUP.DEPBAR.LE gsb0, 0x0 ;  /* 0x00008000000079c5 */ /* 0x000fe40000010000 */
[----:B--2---:R-:W-:Y:S02]  /*3e00*/  WARPGROUP.ARRIVE ;  /* 0x00000000000079c5 */ /* 0x004fe40000000000 */
[----:B------:R-:W-:Y:S01]  /*3e10*/  @!P3 FMUL R183, R183, 0.5 ;  /* 0x3f000000b7b7b820 */ /* 0x000fe20000400000 */
[----:B------:R-:W2:Y:S01]  /*3e20*/  MUFU.EX2 R79, R78 ;  /* 0x0000004e004f7308 */ /* 0x000ea20000000800 */
[----:B----4-:R-:W-:Y:S01]  /*3e30*/  @!P1 FMUL R73, R73, R73 ;  /* 0x0000004949499220 */ /* 0x010fe20000400000 */
[----:B------:R-:W-:Y:S01]  /*3e40*/  FSETP.GEU.AND P1, PT, R83, -126, PT ;  /* 0xc2fc00005300780b */ /* 0x000fe20003f2e000 */
[----:B-1----:R-:W-:Y:S01]  /*3e50*/  FADD R75, R44, R51 ;  /* 0x000000332c4b7221 */ /* 0x002fe20000000000 */
[----:B------:R-:W-:Y:S01]  /*3e60*/  HGMMA.64x32x16.F32.BF16 R88, R24, gdesc[UR4].tnspB, RZ, !UPT, gsb0 ;  /* 0x4060000418587df0 */ /* 0x000fe2000c0018ff */
[----:B------:R-:W-:-:S02]  /*3e70*/  UIADD3 UR6, UR15, 0xa40, URZ ;  /* 0x00000a400f067890 */ /* 0x000fc4000fffe03f */
[----:B------:R-:W-:Y:S01]  /*3e80*/  @!P4 FMUL R81, R81, 0.5 ;  /* 0x3f0000005151c820 */ /* 0x000fe20000400000 */
[----:B------:R-:W-:Y:S01]  /*3e90*/  UMOV UR7, 0x80000020 ;  /* 0x8000002000077882 */ /* 0x000fe20000000000 */
[----:B------:R-:W1:Y:S01]  /*3ea0*/  MUFU.EX2 R72, R183 ;  /* 0x000000b700487308 */ /* 0x000e620000000800 */
[----:B-----5:R-:W-:Y:S01]  /*3eb0*/  @!P6 FMUL R62, R62, R62 ;  /* 0x0000003e3e3ee220 */ /* 0x020fe20000400000 */
[----:B------:R-:W-:-:S04]  /*3ec0*/  ISETP.GE.AND P6, PT, R168, 0x81, PT ;  /* 0x00000081a800780c */ /* 0x000fc80003fc6270 */
[----:B------:R-:W-:Y:S02]  /*3ed0*/  @!P1 FMUL R83, R83, 0.5 ;  /* 0x3f00000053539820 */ /* 0x000fe40000400000 */
[----:B------:R-:W3:Y:S01]  /*3ee0*/  MUFU.EX2 R80, R80 ;  /* 0x0000005000507308 */ /* 0x000ee20000000800 */
[----:B--2---:R-:W-:Y:S01]  /*3ef0*/  @!P2 FMUL R79, R79, R79 ;  /* 0x0000004f4f4fa220 */ /* 0x004fe20000400000 */
[----:B------:R-:W-:-:S06]  /*3f00*/  FSETP.GEU.AND P2, PT, R86, -126, PT ;  /* 0xc2fc00005600780b */ /* 0x000fcc0003f4e000 */
[----:B------:R-:W2:Y:S01]  /*3f10*/  MUFU.EX2 R81, R81 ;  /* 0x0000005100517308 */ /* 0x000ea20000000800 */
[----:B-1----:R-:W-:Y:S01]  /*3f20*/  @!P3 FMUL R72, R72, R72 ;  /* 0x000000484848b220 */ /* 0x002fe20000400000 */
[----:B------:R-:W-:-:S05]  /*3f30*/  FSETP.GEU.AND P3, PT, R87, -126, PT ;  /* 0xc2fc00005700780b */ /* 0x000fca0003f6e000 */
[----:B------:R-:W-:Y:S01]  /*3f40*/  @!P2 FMUL R86, R86, 0.5 ;  /* 0x3f0000005656a820 */ /* 0x000fe20000400000 */
[----:B------:R-:W1:Y:S01]  /*3f50*/  MUFU.EX2 R83, R83 ;  /* 0x0000005300537308 */ /* 0x000e620000000800 */
[----:B---3--:R-:W-:Y:S01]  /*3f60*/  @!P5 FMUL R80, R80, R80 ;  /* 0x000000505050d220 */ /* 0x008fe20000400000 */
[----:B------:R-:W-:-:S05]  /*3f70*/  FSETP.GEU.AND P5, PT, R84, -126, PT ;  /* 0xc2fc00005400780b */ /* 0x000fca0003fae000 */
[----:B------:R-:W-:Y:S01]  /*3f80*/  @!P3 FMUL R87, R87, 0.5 ;  /* 0x3f0000005757b820 */ /* 0x000fe20000400000 */
[----:B--2---:R-:W-:Y:S01]  /*3f90*/  @!P4 FMUL R81, R81, R81 ;  /* 0x000000515151c220 */ /* 0x004fe20000400000 */
[----:B------:R-:W-:-:S06]  /*3fa0*/  FSETP.GEU.AND P4, PT, R85, -126, PT ;  /* 0xc2fc00005500780b */ /* 0x000fcc0003f8e000 */
[----:B------:R-:W-:Y:S01]  /*3fb0*/  @!P5 FMUL R84, R84, 0.5 ;  /* 0x3f0000005454d820 */ /* 0x000fe20000400000 */
[----:B-1----:R-:W-:-:S03]  /*3fc0*/  @!P1 FMUL R83, R83, R83 ;  /* 0x0000005353539220 */ /* 0x002fc60000400000 */
[----:B------:R-:W1:Y:S01]  /*3fd0*/  MUFU.EX2 R55, R84 ;  /* 0x0000005400377308 */ /* 0x000e620000000800 */
[----:B------:R-:W-:Y:S02]  /*3fe0*/  WARPGROUP.DEPBAR.LE gsb0, 0x0 ;  /* 0x00008000000079c5 */ /* 0x000fe40000010000 */
[----:B------:R-:W-:Y:S01]  /*3ff0*/  F2FP.BF16.F32.PACK_AB R24, R36, R33 ;  /* 0x000000212418723e */ /* 0x000fe200000010ff */
[----:B------:R-:W-:Y:S01]  /*4000*/  @!P4 FMUL R85, R85, 0.5 ;  /* 0x3f0000005555c820 */ /* 0x000fe20000400000 */
[----:B------:R-:W-:Y:S01]  /*4010*/  F2FP.BF16.F32.PACK_AB R26, R40, R37 ;  /* 0x00000025281a723e */ /* 0x000fe200000010ff */
[----:B------:R-:W-:Y:S01]  /*4020*/  FADD R37, R37, R68 ;  /* 0x0000004425257221 */ /* 0x000fe20000000000 */
[----:B------:R-:W-:Y:S01]  /*4030*/  F2FP.BF16.F32.PACK_AB R25, R42, R59 ;  /* 0x0000003b2a19723e */ /* 0x000fe200000010ff */
[----:B------:R-:W2:Y:S01]  /*4040*/  MUFU.EX2 R54, R85 ;  /* 0x0000005500367308 */ /* 0x000ea20000000800 */
[----:B------:R-:W-:Y:S01]  /*4050*/  F2FP.BF16.F32.PACK_AB R27, R46, R47 ;  /* 0x0000002f2e1b723e */ /* 0x000fe200000010ff */
[----:B------:R-:W-:Y:S01]  /*4060*/  FADD R40, R40, R69 ;  /* 0x0000004528287221 */ /* 0x000fe20000000000 */
[----:B------:R-:W-:Y:S01]  /*4070*/  FADD R59, R59, R182 ;  /* 0x000000b63b3b7221 */ /* 0x000fe20000000000 */
[----:B------:R-:W-:Y:S01]  /*4080*/  FADD R42, R42, R67 ;  /* 0x000000432a2a7221 */ /* 0x000fe20000000000 */
[----:B------:R-:W-:Y:S01]  /*4090*/  WARPGROUP.ARRIVE ;  /* 0x00000000000079c5 */ /* 0x000fe20000000000 */
[----:B------:R-:W-:Y:S01]  /*40a0*/  FADD R47, R47, R70 ;  /* 0x000000462f2f7221 */ /* 0x000fe20000000000 */
[----:B-1----:R-:W-:Y:S01]  /*40b0*/  @!P5 FMUL R55, R55, R55 ;  /* 0x000000373737d220 */ /* 0x002fe20000400000 */
[----:B------:R-:W-:Y:S01]  /*40c0*/  FSETP.GEU.AND P5, PT, R82, -126, PT ;  /* 0xc2fc00005200780b */ /* 0x000fe20003fae000 */
[----:B------:R-:W-:-:S02]  /*40d0*/  FADD R46, R46, R71 ;  /* 0x000000472e2e7221 */ /* 0x000fc40000000000 */
[----:B------:R-:W-:Y:S01]  /*40e0*/  HGMMA.64x32x16.F32.BF16 R152, R24, gdesc[UR4].tnspB, R152, gsb0 ;  /* 0x4060000418987df0 */ /* 0x000fe20008001898 */
[----:B------:R-:W-:Y:S01]  /*40f0*/  UIADD3 UR6, UR15, 0x1040, URZ ;  /* 0x000010400f067890 */ /* 0x000fe2000fffe03f */
[----:B------:R-:W-:Y:S01]  /*4100*/  UMOV UR7, 0x80000020 ;  /* 0x8000002000077882 */ /* 0x000fe20000000000 */
[----:B--2---:R-:W-:-:S07]  /*4110*/  @!P4 FMUL R54, R54, R54 ;  /* 0x000000363636c220 */ /* 0x004fce0000400000 */
[----:B------:R-:W-:-:S06]  /*4120*/  @!P5 FMUL R82, R82, 0.5 ;  /* 0x3f0000005252d820 */ /* 0x000fcc0000400000 */
[----:B------:R-:W1:Y:S02]  /*4130*/  MUFU.EX2 R82, R82 ;  /* 0x0000005200527308 */ /* 0x000e640000000800 */
[----:B-1----:R-:W-:Y:S01]  /*4140*/  @!P5 FMUL R82, R82, R82 ;  /* 0x000000525252d220 */ /* 0x002fe20000400000 */
[----:B------:R-:W-:Y:S02]  /*4150*/  WARPGROUP.DEPBAR.LE gsb0, 0x0 ;  /* 0x00008000000079c5 */ /* 0x000fe40000010000 */
[----:B------:R-:W-:-:S06]  /*4160*/  WARPGROUP.ARRIVE ;  /* 0x00000000000079c5 */ /* 0x000fcc0000000000 */
[----:B------:R-:W-:Y:S01]  /*4170*/  HGMMA.64x32x16.F32.BF16 R136, R24, gdesc[UR16].tnspB, R136, gsb0 ;  /* 0x4060001018887df0 */ /* 0x000fe20008001888 */
[----:B------:R-:W-:Y:S02]  /*4180*/  UMOV UR19, 0x80000020 ;  /* 0x8000002000137882 */ /* 0x000fe40000000000 */
[----:B------:R-:W-:Y:S02]  /*4190*/  WARPGROUP.DEPBAR.LE gsb0, 0x0 ;  /* 0x00008000000079c5 */ /* 0x000fe40000010000 */
[----:B------:R-:W-:-:S06]  /*41a0*/  WARPGROUP.ARRIVE ;  /* 0x00000000000079c5 */ /* 0x000fcc0000000000 */
[----:B------:R-:W-:Y:S01]  /*41b0*/  HGMMA.64x32x16.F32.BF16 R120, R24, gdesc[UR8].tnspB, R120, gsb0 ;  /* 0x4060000818787df0 */ /* 0x000fe20008001878 */
[----:B------:R-:W-:Y:S01]  /*41c0*/  UIADD3 UR10, UR15, 0xe80, URZ ;  /* 0x00000e800f0a7890 */ /* 0x000fe2000fffe03f */
[----:B------:R-:W-:Y:S01]  /*41d0*/  UMOV UR11, 0x80000020 ;  /* 0x80000020000b7882 */ /* 0x000fe20000000000 */
[----:B------:R-:W-:Y:S02]  /*41e0*/  WARPGROUP.DEPBAR.LE gsb0, 0x0 ;  /* 0x00008000000079c5 */ /* 0x000fe40000010000 */
[----:B------:R-:W-:-:S06]  /*41f0*/  WARPGROUP.ARRIVE ;  /* 0x00000000000079c5 */ /* 0x000fcc0000000000 */
[----:B------:R-:W-:Y:S01]  /*4200*/  HGMMA.64x32x16.F32.BF16 R104, R24, gdesc[UR4].tnspB, R104, gsb0 ;  /* 0x4060000418687df0 */ /* 0x000fe20008001868 */
[----:B------:R-:W-:Y:S01]  /*4210*/  UMOV UR6, UR8 ;  /* 0x0000000800067c82 */ /* 0x000fe20008000000 */
[----:B------:R-:W-:Y:S01]  /*4220*/  UMOV UR7, 0x80000020 ;  /* 0x8000002000077882 */ /* 0x000fe20000000000 */
[----:B------:R-:W-:-:S07]  /*4230*/  UIADD3 UR8, UR15, 0xc80, URZ ;  /* 0x00000c800f087890 */ /* 0x000fce000fffe03f */
[----:B------:R-:W-:Y:S01]  /*4240*/  UMOV UR18, UR8 ;  /* 0x0000000800127c82 */ /* 0x000fe20008000000 */
[----:B------:R-:W-:Y:S01]  /*4250*/  UIADD3 UR8, UR15, 0x1280, URZ ;  /* 0x000012800f087890 */ /* 0x000fe2000fffe03f */
[----:B------:R-:W-:Y:S02]  /*4260*/  WARPGROUP.DEPBAR.LE gsb0, 0x0 ;  /* 0x00008000000079c5 */ /* 0x000fe40000010000 */
[----:B------:R-:W-:-:S06]  /*4270*/  WARPGROUP.ARRIVE ;  /* 0x00000000000079c5 */ /* 0x000fcc0000000000 */
[----:B------:R-:W-:Y:S01]  /*4280*/  HGMMA.64x32x16.F32.BF16 R88, R24, gdesc[UR4].tnspB, R88, gsb0 ;  /* 0x4060000418587df0 */ /* 0x000fe20008001858 */
[----:B------:R-:W-:Y:S01]  /*4290*/  UIADD3 UR6, UR15, 0xa80, URZ ;  /* 0x00000a800f067890 */ /* 0x000fe2000fffe03f */
[----:B------:R-:W-:Y:S01]  /*42a0*/  UMOV UR7, 0x80000020 ;  /* 0x8000002000077882 */ /* 0x000fe20000000000 */
[----:B------:R-:W-:Y:S02]  /*42b0*/  WARPGROUP.DEPBAR.LE gsb0, 0x0 ;  /* 0x00008000000079c5 */ /* 0x000fe40000010000 */
[----:B------:R-:W-:Y:S02]  /*42c0*/  F2FP.BF16.F32.PACK_AB R24, R41, R44 ;  /* 0x0000002c2918723e */ /* 0x000fe400000010ff */
[C---:B------:R-:W-:Y:S01]  /*42d0*/  F2FP.BF16.F32.PACK_AB R26, R48.reuse, R45 ;  /* 0x0000002d301a723e */ /* 0x040fe200000010ff */
[----:B------:R-:W-:Y:S01]  /*42e0*/  FADD R45, R45, R76 ;  /* 0x0000004c2d2d7221 */ /* 0x000fe20000000000 */
[----:B------:R-:W-:Y:S01]  /*42f0*/  F2FP.BF16.F32.PACK_AB R25, R175, R174 ;  /* 0x000000aeaf19723e */ /* 0x000fe200000010ff */
[----:B------:R-:W-:Y:S01]  /*4300*/  FADD R48, R48, R77 ;  /* 0x0000004d30307221 */ /* 0x000fe20000000000 */
[----:B------:R-:W-:-:S04]  /*4310*/  F2FP.BF16.F32.PACK_AB R27, R177, R176 ;  /* 0x000000b0b11b723e */ /* 0x000fc800000010ff */
[----:B------:R-:W-:-:S06]  /*4320*/  WARPGROUP.ARRIVE ;  /* 0x00000000000079c5 */ /* 0x000fcc0000000000 */
[----:B------:R-:W-:Y:S01]  /*4330*/  HGMMA.64x32x16.F32.BF16 R152, R24, gdesc[UR4].tnspB, R152, gsb0 ;  /* 0x4060000418987df0 */ /* 0x000fe20008001898 */
[----:B------:R-:W-:Y:S01]  /*4340*/  UIADD3 UR6, UR15, 0x1080, URZ ;  /* 0x000010800f067890 */ /* 0x000fe2000fffe03f */
[----:B------:R-:W-:Y:S01]  /*4350*/  UMOV UR7, 0x80000020 ;  /* 0x8000002000077882 */ /* 0x000fe20000000000 */
        /* <DEDUP_REMOVED lines=23> */
[C---:B------:R-:W-:Y:S01]  /*44d0*/  F2FP.BF16.F32.PACK_AB R24, R56.reuse, R49 ;  /* 0x000000313818723e */ /* 0x040fe200000010ff */
[----:B------:R-:W-:Y:S01]  /*44e0*/  FADD R49, R49, R80 ;  /* 0x0000005031317221 */ /* 0x000fe20000000000 */
[----:B------:R-:W-:Y:S01]  /*44f0*/  F2FP.BF16.F32.PACK_AB R26, R53, R52 ;  /* 0x00000034351a723e */ /* 0x000fe200000010ff */
[----:B------:R-:W-:Y:S01]  /*4500*/  FADD R56, R56, R81 ;  /* 0x0000005138387221 */ /* 0x000fe20000000000 */
[----:B------:R-:W-:Y:S01]  /*4510*/  F2FP.BF16.F32.PACK_AB R25, R178, R61 ;  /* 0x0000003db219723e */ /* 0x000fe200000010ff */
[----:B------:R-:W-:Y:S01]  /*4520*/  FADD R52, R52, R55 ;  /* 0x0000003734347221 */ /* 0x000fe20000000000 */
[----:B------:R-:W-:Y:S01]  /*4530*/  F2FP.BF16.F32.PACK_AB R27, R63, R58 ;  /* 0x0000003a3f1b723e */ /* 0x000fe200000010ff */
[----:B------:R-:W-:-:S02]  /*4540*/  FADD R53, R53, R54 ;  /* 0x0000003635357221 */ /* 0x000fc40000000000 */
[----:B------:R-:W-:Y:S01]  /*4550*/  FADD R52, R37, R52 ;  /* 0x0000003425347221 */ /* 0x000fe20000000000 */
[----:B------:R-:W-:Y:S01]  /*4560*/  WARPGROUP.ARRIVE ;  /* 0x00000000000079c5 */ /* 0x000fe20000000000 */
[----:B------:R-:W-:-:S05]  /*4570*/  FADD R40, R40, R53 ;  /* 0x0000003528287221 */ /* 0x000fca0000000000 */
        /* <DEDUP_REMOVED lines=26> */
[----:B------:R-:W-:Y:S01]  /*4720*/  F2FP.BF16.F32.PACK_AB R24, R57, R60 ;  /* 0x0000003c3918723e */ /* 0x000fe200000010ff */
[----:B------:R-:W-:Y:S01]  /*4730*/  FADD R57, R28, R57 ;  /* 0x000000391c397221 */ /* 0x000fe20000000000 */
[----:B------:R-:W-:Y:S01]  /*4740*/  F2FP.BF16.F32.PACK_AB R26, R31, R64 ;  /* 0x000000401f1a723e */ /* 0x000fe200000010ff */
[----:B------:R-:W-:Y:S01]  /*4750*/  FADD R64, R29, R64 ;  /* 0x000000401d407221 */ /* 0x000fe20000000000 */
[----:B------:R-:W-:Y:S01]  /*4760*/  F2FP.BF16.F32.PACK_AB R25, R180, R179 ;  /* 0x000000b3b419723e */ /* 0x000fe200000010ff */
[----:B------:R-:W1:Y:S01]  /*4770*/  MUFU.EX2 R29, R86 ;  /* 0x00000056001d7308 */ /* 0x000e620000000800 */
[----:B------:R-:W-:Y:S01]  /*4780*/  F2FP.BF16.F32.PACK_AB R27, R66, R65 ;  /* 0x00000041421b723e */ /* 0x000fe200000010ff */
[----:B------:R-:W-:Y:S01]  /*4790*/  FADD R31, R32, R31 ;  /* 0x0000001f201f7221 */ /* 0x000fe20000000000 */
[----:B------:R-:W-:Y:S01]  /*47a0*/  FADD R60, R169, R60 ;  /* 0x0000003ca93c7221 */ /* 0x000fe20000000000 */
[----:B------:R-:W-:Y:S01]  /*47b0*/  FADD R32, R61, R82 ;  /* 0x000000523d207221 */ /* 0x000fe20000000000 */
[----:B------:R-:W-:Y:S01]  /*47c0*/  WARPGROUP.ARRIVE ;  /* 0x00000000000079c5 */ /* 0x000fe20000000000 */
[----:B------:R-:W-:Y:S01]  /*47d0*/  FADD R45, R64, R45 ;  /* 0x0000002d402d7221 */ /* 0x000fe20000000000 */
[----:B------:R-:W-:Y:S01]  /*47e0*/  FADD R60, R60, R75 ;  /* 0x0000004b3c3c7221 */ /* 0x000fe20000000000 */
[----:B------:R-:W2:Y:S01]  /*47f0*/  MUFU.EX2 R28, R87 ;  /* 0x00000057001c7308 */ /* 0x000ea20000000800 */
[----:B------:R-:W-:Y:S01]  /*4800*/  FADD R31, R31, R48 ;  /* 0x000000301f1f7221 */ /* 0x000fe20000000000 */
[----:B------:R-:W-:Y:S01]  /*4810*/  FADD R59, R59, R32 ;  /* 0x000000203b3b7221 */ /* 0x000fe20000000000 */
[----:B------:R-:W-:Y:S01]  /*4820*/  HGMMA.64x32x16.F32.BF16 R152, R24, gdesc[UR4].tnspB, R152, gsb0 ;  /* 0x4060000418987df0 */ /* 0x000fe20008001898 */
[----:B------:R-:W-:Y:S01]  /*4830*/  UIADD3 UR6, UR15, 0x1100, URZ ;  /* 0x000011000f067890 */ /* 0x000fe2000fffe03f */
[----:B------:R-:W-:Y:S01]  /*4840*/  IADD3 R169, R16, 0x2d020, RZ ;  /* 0x0002d02010a97810 */ /* 0x000fe20007ffe0ff */
[----:B------:R-:W-:Y:S01]  /*4850*/  UMOV UR7, 0x80000020 ;  /* 0x8000002000077882 */ /* 0x000fe20000000000 */
[----:B------:R-:W-:Y:S01]  /*4860*/  FADD R52, R45, R52 ;  /* 0x000000342d347221 */ /* 0x000fe20000000000 */
[----:B------:R-:W-:Y:S01]  /*4870*/  FADD R40, R31, R40 ;  /* 0x000000281f287221 */ /* 0x000fe20000000000 */
[----:B-1----:R-:W-:-:S04]  /*4880*/  @!P2 FMUL R29, R29, R29 ;  /* 0x0000001d1d1da220 */ /* 0x002fc80000400000 */
[----:B------:R-:W-:Y:S01]  /*4890*/  FADD R58, R58, R29 ;  /* 0x0000001d3a3a7221 */ /* 0x000fe20000000000 */
[----:B--2---:R-:W-:-:S03]  /*48a0*/  @!P3 FMUL R28, R28, R28 ;  /* 0x0000001c1c1cb220 */ /* 0x004fc60000400000 */
[----:B------:R-:W-:Y:S01]  /*48b0*/  FADD R47, R47, R58 ;  /* 0x0000003a2f2f7221 */ /* 0x000fe20000000000 */
[----:B------:R-:W-:-:S04]  /*48c0*/  FADD R63, R63, R28 ;  /* 0x0000001c3f3f7221 */ /* 0x000fc80000000000 */
[----:B------:R-:W-:Y:S01]  /*48d0*/  FADD R46, R46, R63 ;  /* 0x0000003f2e2e7221 */ /* 0x000fe20000000000 */
        /* <DEDUP_REMOVED lines=32> */
[----:B------:R-:W-:-:S03]  /*4ae0*/  WARPGROUP.ARRIVE ;  /* 0x00000000000079c5 */ /* 0x000fc60000000000 */
[----:B------:R-:W-:-:S03]  /*4af0*/  FADD R49, R49, R52 ;  /* 0x0000003431317221 */ /* 0x000fc60000000000 */
        /* <DEDUP_REMOVED lines=28> */
[----:B------:R-:W-:Y:S02]  /*4cc0*/  F2FP.BF16.F32.PACK_AB R26, R77, R76 ;  /* 0x0000004c4d1a723e */ /* 0x000fe400000010ff */
[----:B------:R-:W-:Y:S01]  /*4cd0*/  F2FP.BF16.F32.PACK_AB R25, R62, R73 ;  /* 0x000000493e19723e */ /* 0x000fe200000010ff */
[----:B------:R-:W-:Y:S01]  /*4ce0*/  FADD R73, R174, R73 ;  /* 0x00000049ae497221 */ /* 0x000fe20000000000 */
[----:B------:R-:W-:Y:S01]  /*4cf0*/  F2FP.BF16.F32.PACK_AB R27, R72, R79 ;  /* 0x0000004f481b723e */ /* 0x000fe200000010ff */
[----:B------:R-:W-:Y:S01]  /*4d00*/  FADD R62, R175, R62 ;  /* 0x0000003eaf3e7221 */ /* 0x000fe20000000000 */
[----:B------:R-:W-:Y:S01]  /*4d10*/  FADD R79, R176, R79 ;  /* 0x0000004fb04f7221 */ /* 0x000fe20000000000 */
[----:B------:R-:W-:Y:S01]  /*4d20*/  FADD R72, R177, R72 ;  /* 0x00000048b1487221 */ /* 0x000fe20000000000 */
[----:B------:R-:W-:Y:S01]  /*4d30*/  WARPGROUP.ARRIVE ;  /* 0x00000000000079c5 */ /* 0x000fe20000000000 */
[----:B------:R-:W-:Y:S01]  /*4d40*/  FADD R50, R57, R50 ;  /* 0x0000003239327221 */ /* 0x000fe20000000000 */
[----:B------:R-:W-:Y:S01]  /*4d50*/  FADD R34, R34, R73 ;  /* 0x0000004922227221 */ /* 0x000fe20000000000 */
[----:B------:R-:W-:Y:S01]  /*4d60*/  FADD R39, R39, R62 ;  /* 0x0000003e27277221 */ /* 0x000fe20000000000 */
[----:B------:R-:W-:Y:S01]  /*4d70*/  FADD R38, R38, R79 ;  /* 0x0000004f26267221 */ /* 0x000fe20000000000 */
[----:B------:R-:W-:Y:S01]  /*4d80*/  FADD R43, R43, R72 ;  /* 0x000000482b2b7221 */ /* 0x000fe20000000000 */
[----:B------:R-:W-:Y:S01]  /*4d90*/  HGMMA.64x32x16.F32.BF16 R152, R24, gdesc[UR4].tnspB, R152, gsb0 ;  /* 0x4060000418987df0 */ /* 0x000fe20008001898 */
[----:B------:R-:W-:Y:S01]  /*4da0*/  UIADD3 UR6, UR15, 0x1180, URZ ;  /* 0x000011800f067890 */ /* 0x000fe2000fffe03f */
[----:B------:R-:W-:Y:S01]  /*4db0*/  FADD R35, R50, R35 ;  /* 0x0000002332237221 */ /* 0x000fe20000000000 */
[----:B------:R-:W-:Y:S01]  /*4dc0*/  UMOV UR7, 0x80000020 ;  /* 0x8000002000077882 */ /* 0x000fe20000000000 */
[----:B------:R-:W-:Y:S01]  /*4dd0*/  FADD R34, R34, R59 ;  /* 0x0000003b22227221 */ /* 0x000fe20000000000 */
[----:B------:R-:W-:Y:S01]  /*4de0*/  FADD R46, R43, R46 ;  /* 0x0000002e2b2e7221 */ /* 0x000fe20000000000 */
[----:B------:R-:W-:Y:S01]  /*4df0*/  FADD R47, R38, R47 ;  /* 0x0000002f262f7221 */ /* 0x000fe20000000000 */
[----:B------:R-:W-:-:S03]  /*4e00*/  FADD R40, R35, R40 ;  /* 0x0000002823287221 */ /* 0x000fc60000000000 */
[----:B------:R-:W-:Y:S01]  /*4e10*/  FADD R34, R34, R47 ;  /* 0x0000002f22227221 */ /* 0x000fe20000000000 */
        /* <DEDUP_REMOVED lines=25> */
[----:B------:R-:W-:Y:S02]  /*4fb0*/  F2FP.BF16.F32.PACK_AB R26, R54, R55 ;  /* 0x00000037361a723e */ /* 0x000fe400000010ff */
[----:B------:R-:W-:Y:S01]  /*4fc0*/  F2FP.BF16.F32.PACK_AB R25, R83, R82 ;  /* 0x000000525319723e */ /* 0x000fe200000010ff */
[----:B------:R-:W-:Y:S01]  /*4fd0*/  FADD R83, R178, R83 ;  /* 0x00000053b2537221 */ /* 0x000fe20000000000 */
[----:B------:R-:W-:-:S03]  /*4fe0*/  F2FP.BF16.F32.PACK_AB R27, R28, R29 ;  /* 0x0000001d1c1b723e */ /* 0x000fc600000010ff */
[----:B------:R-:W-:Y:S01]  /*4ff0*/  FADD R42, R42, R83 ;  /* 0x000000532a2a7221 */ /* 0x000fe20000000000 */
[----:B------:R-:W-:-:S03]  /*5000*/  WARPGROUP.ARRIVE ;  /* 0x00000000000079c5 */ /* 0x000fc60000000000 */
[----:B------:R-:W-:-:S03]  /*5010*/  FADD R39, R39, R42 ;  /* 0x0000002a27277221 */ /* 0x000fc60000000000 */
[----:B------:R-:W-:Y:S01]  /*5020*/  HGMMA.64x32x16.F32.BF16 R152, R24, gdesc[UR4].tnspB, R152, gsb0 ;  /* 0x4060000418987df0 */ /* 0x000fe20008001898 */
[----:B------:R-:W-:Y:S01]  /*5030*/  UIADD3 UR6, UR15, 0x11c0, URZ ;  /* 0x000011c00f067890 */ /* 0x000fe2000fffe03f */
[----:B------:R-:W-:Y:S01]  /*5040*/  FADD R39, R39, R46 ;  /* 0x0000002e27277221 */ /* 0x000fe20000000000 */
[----:B------:R-:W-:-:S03]  /*5050*/  UMOV UR7, 0x80000020 ;  /* 0x8000002000077882 */ /* 0x000fc60000000000 */
[----:B------:R-:W-:Y:S01]  /*5060*/  FADD R173, R34, R39 ;  /* 0x0000002722ad7221 */ /* 0x000fe20000000000 */
[----:B------:R-:W-:Y:S02]  /*5070*/  WARPGROUP.DEPBAR.LE gsb0, 0x0 ;  /* 0x00008000000079c5 */ /* 0x000fe40000010000 */
[----:B------:R-:W-:-:S06]  /*5080*/  WARPGROUP.ARRIVE ;  /* 0x00000000000079c5 */ /* 0x000fcc0000000000 */
[----:B------:R-:W-:Y:S03]  /*5090*/  HGMMA.64x32x16.F32.BF16 R136, R24, gdesc[UR16].tnspB, R136, gsb0 ;  /* 0x4060001018887df0 */ /* 0x000fe60008001888 */
[----:B------:R-:W-:Y:S02]  /*50a0*/  WARPGROUP.DEPBAR.LE gsb0, 0x0 ;  /* 0x00008000000079c5 */ /* 0x000fe40000010000 */
[----:B------:R-:W-:-:S06]  /*50b0*/  WARPGROUP.ARRIVE ;  /* 0x00000000000079c5 */ /* 0x000fcc0000000000 */
[----:B------:R-:W-:Y:S03]  /*50c0*/  HGMMA.64x32x16.F32.BF16 R120, R24, gdesc[UR8].tnspB, R120, gsb0 ;  /* 0x4060000818787df0 */ /* 0x000fe60008001878 */
[----:B------:R-:W-:Y:S02]  /*50d0*/  WARPGROUP.DEPBAR.LE gsb0, 0x0 ;  /* 0x00008000000079c5 */ /* 0x000fe40000010000 */
[----:B------:R-:W-:-:S06]  /*50e0*/  WARPGROUP.ARRIVE ;  /* 0x00000000000079c5 */ /* 0x000fcc0000000000 */
[----:B------:R-:W-:Y:S01]  /*50f0*/  HGMMA.64x32x16.F32.BF16 R104, R24, gdesc[UR4].tnspB, R104, gsb0 ;  /* 0x4060000418687df0 */ /* 0x000fe20008001868 */
[----:B------:R-:W-:Y:S01]  /*5100*/  UMOV UR6, UR8 ;  /* 0x0000000800067c82 */ /* 0x000fe20008000000 */
[----:B------:R-:W-:Y:S01]  /*5110*/  UMOV UR7, 0x80000020 ;  /* 0x8000002000077882 */ /* 0x000fe20000000000 */
[----:B------:R-:W-:Y:S02]  /*5120*/  WARPGROUP.DEPBAR.LE gsb0, 0x0 ;  /* 0x00008000000079c5 */ /* 0x000fe40000010000 */
[----:B------:R-:W-:-:S06]  /*5130*/  WARPGROUP.ARRIVE ;  /* 0x00000000000079c5 */ /* 0x000fcc0000000000 */
[----:B------:R-:W-:Y:S03]  /*5140*/  HGMMA.64x32x16.F32.BF16 R88, R24, gdesc[UR4].tnspB, R88, gsb0 ;  /* 0x4060000418587df0 */ /* 0x000fe60008001858 */
[----:B------:R-:W-:Y:S02]  /*5150*/  WARPGROUP.DEPBAR.LE gsb0, 0x0 ;  /* 0x00008000000079c5 */ /* 0x000fe40000010000 */
[----:B------:R-:W-:-:S04]  /*5160*/  PRMT R24, RZ, 0x654, R169 ;  /* 0x00000654ff187816 */ /* 0x000fc800000000a9 */
[----:B------:R1:W-:Y:S01]  /*5170*/  SYNCS.ARRIVE.TRANS64.RED.A1T0 RZ, [R24+URZ], RZ ;  /* 0x000000ff18ff79a7 */ /* 0x0003e2000810043f */
[----:B------:R-:W-:Y:S05]  /*5180*/  @!P6 BRA `(.L_x_24) ;  /* 0x000000440080e947 */ /* 0x000fea0003800000 */
[----:B------:R-:W-:Y:S01]  /*5190*/  MOV R177, R3 ;  /* 0x0000000300b17202 */ /* 0x000fe20000000f00 */
[----:B------:R-:W-:Y:S01]  /*51a0*/  IMAD.MOV.U32 R171, RZ, RZ, 0x2 ;  /* 0x00000002ffab7424 */ /* 0x000fe200078e00ff */
[----:B------:R-:W-:Y:S01]  /*51b0*/  MOV R175, R4 ;  /* 0x0000000400af7202 */ /* 0x000fe20000000f00 */
[----:B------:R-:W-:Y:S01]  /*51c0*/  ULDC.64 UR30, c[0x0][0x198] ;  /* 0x00006600001e7ab9 */ /* 0x000fe20000000a00 */
[----:B------:R-:W-:Y:S01]  /*51d0*/  MOV R168, 0x1 ;  /* 0x0000000100a87802 */ /* 0x000fe20000000f00 */
[----:B------:R-:W-:-:S06]  /*51e0*/  ULDC UR14, c[0x0][0x604] ;  /* 0x00018100000e7ab9 */ /* 0x000fcc0000000800 */
.L_x_37:
[----:B------:R-:W-:Y:S01]  /*51f0*/  LEA R4, R171, R16, 0x3 ;  /* 0x00000010ab047211 */ /* 0x000fe200078e18ff */
[----:B------:R-:W-:Y:S05]  /*5200*/  YIELD ;  /* 0x0000000000007946 */ /* 0x000fea0003800000 */
[----:B------:R-:W-:-:S04]  /*5210*/  SHF.L.U32 R3, R6, 0x1f, RZ ;  /* 0x0000001f06037819 */ /* 0x000fc800000006ff */
[----:B------:R-:W2:Y:S02]  /*5220*/  SYNCS.PHASECHK.TRANS64.TRYWAIT P1, [R4+URZ+0x2d000], R3 ;  /* 0x02d00003040075a7 */ /* 0x000ea4000802017f */
[----:B--2---:R-:W-:Y:S05]  /*5230*/  @!P1 BRA `(.L_x_25) ;  /* 0x0000006400c49947 */ /* 0x004fea0003800000 */
.L_x_73:
[----:B------:R-:W-:Y:S05]  /*5240*/  WARPSYNC.ALL ;  /* 0x0000000000007948 */ /* 0x000fea0003800000 */
[----:B------:R-:W-:Y:S01]  /*5250*/  MOV R178, UR22 ;  /* 0x0000001600b27c02 */ /* 0x000fe20008000f00 */
[----:B-1----:R-:W-:Y:S01]  /*5260*/  WARPGROUP.ARRIVE ;  /* 0x00000000000079c5 */ /* 0x002fe20000000000 */
[----:B------:R-:W-:Y:S01]  /*5270*/  MOV R179, 0x80000020 ;  /* 0x8000002000b37802 */ /* 0x000fe20000000f00 */
[----:B------:R-:W-:Y:S01]  /*5280*/  IMAD.MOV.U32 R181, RZ, RZ, -0x7fffffe0 ;  /* 0x80000020ffb57424 */ /* 0x000fe200078e00ff */
[----:B------:R-:W-:Y:S01]  /*5290*/  R2UR UR40, R8 ;  /* 0x00000000082872ca */ /* 0x000fe200000e0000 */
[----:B------:R-:W-:Y:S01]  /*52a0*/  IMAD R178, R171, 0xa00, R178 ;  /* 0x00000a00abb27824 */ /* 0x000fe200078e02b2 */
[----:B------:R-:W-:-:S02]  /*52b0*/  R2UR UR41, R9 ;  /* 0x00000000092972ca */ /* 0x000fc400000e0000 */
[----:B------:R-:W-:Y:S02]  /*52c0*/  R2UR UR43, R179 ;  /* 0x00000000b32b72ca */ /* 0x000fe400000e0000 */
[C---:B------:R-:W-:Y:S02]  /*52d0*/  R2UR UR42, R178.reuse ;  /* 0x00000000b22a72ca */ /* 0x040fe400000e0000 */
[----:B------:R-:W-:Y:S02]  /*52e0*/  IADD3 R180, R178, 0x2, RZ ;  /* 0x00000002b2b47810 */ /* 0x000fe40007ffe0ff */
[----:B------:R-:W-:Y:S02]  /*52f0*/  R2UR UR36, R10 ;  /* 0x000000000a2472ca */ /* 0x000fe400000e0000 */
[----:B------:R-:W-:Y:S02]  /*5300*/  R2UR UR37, R11 ;  /* 0x000000000b2572ca */ /* 0x000fe400000e0000 */
[----:B------:R-:W-:-:S02]  /*5310*/  R2UR UR38, R180 ;  /* 0x00000000b42672ca */ /* 0x000fc400000e0000 */
[----:B------:R-:W-:Y:S02]  /*5320*/  R2UR UR39, R181 ;  /* 0x00000000b52772ca */ /* 0x000fe400000e0000 */
[----:B------:R-:W-:Y:S01]  /*5330*/  IADD3 R180, R178, 0x200, RZ ;  /* 0x00000200b2b47810 */ /* 0x000fe20007ffe0ff */
[----:B------:R-:W-:Y:S01]  /*5340*/  HGMMA.64x128x16.F32.BF16 R24, gdesc[UR40], RZ, !UPT, gsb0 ;  /* 0x01e00000281879f0 */ /* 0x000fe2000c0018ff */
[----:B------:R-:W-:Y:S02]  /*5350*/  MOV R181, 0x80000020 ;  /* 0x8000002000b57802 */ /* 0x000fe40000000f00 */
[----:B------:R-:W-:Y:S02]  /*5360*/  R2UR UR32, R12 ;  /* 0x000000000c2072ca */ /* 0x000fe400000e0000 */
[----:B------:R-:W-:Y:S02]  /*5370*/  R2UR UR33, R13 ;  /* 0x000000000d2172ca */ /* 0x000fe400000e0000 */
[----:B------:R-:W-:-:S02]  /*5380*/  R2UR UR34, R180 ;  /* 0x00000000b42272ca */ /* 0x000fc400000e0000 */
[----:B------:R-:W-:Y:S02]  /*5390*/  R2UR UR35, R181 ;  /* 0x00000000b52372ca */ /* 0x000fe400000e0000 */
[----:B------:R-:W-:Y:S02]  /*53a0*/  IADD3 R180, R178, 0x202, RZ ;  /* 0x00000202b2b47810 */ /* 0x000fe40007ffe0ff */
[----:B------:R-:W-:Y:S02]  /*53b0*/  MOV R181, 0x80000020 ;  /* 0x8000002000b57802 */ /* 0x000fe40000000f00 */
[----:B------:R-:W-:Y:S02]  /*53c0*/  R2UR UR24, R14 ;  /* 0x000000000e1872ca */ /* 0x000fe400000e0000 */
[----:B------:R-:W-:Y:S02]  /*53d0*/  R2UR UR25, R15 ;  /* 0x000000000f1972ca */ /* 0x000fe400000e0000 */
[----:B------:R-:W-:Y:S01]  /*53e0*/  R2UR UR26, R180 ;  /* 0x00000000b41a72ca */ /* 0x000fe200000e0000 */
[----:B------:R-:W-:Y:S01]  /*53f0*/  VIADD R180, R178, 0x400 ;  /* 0x00000400b2b47836 */ /* 0x000fe20000000000 */
[----:B------:R-:W-:-:S02]  /*5400*/  R2UR UR27, R181 ;  /* 0x00000000b51b72ca */ /* 0x000fc400000e0000 */
[----:B------:R-:W-:Y:S02]  /*5410*/  MOV R181, 0x80000020 ;  /* 0x8000002000b57802 */ /* 0x000fe40000000f00 */
[----:B------:R-:W-:Y:S02]  /*5420*/  R2UR UR16, R20 ;  /* 0x00000000141072ca */ /* 0x000fe400000e0000 */
[----:B------:R-:W-:Y:S02]  /*5430*/  R2UR UR17, R21 ;  /* 0x00000000151172ca */ /* 0x000fe400000e0000 */
[----:B------:R-:W-:Y:S02]  /*5440*/  R2UR UR18, R180 ;  /* 0x00000000b41272ca */ /* 0x000fe400000e0000 */
[----:B------:R-:W-:Y:S02]  /*5450*/  R2UR UR19, R181 ;  /* 0x00000000b51372ca */ /* 0x000fe400000e0000 */
[----:B------:R-:W-:-:S02]  /*5460*/  IADD3 R180, R178, 0x402, RZ ;  /* 0x00000402b2b47810 */ /* 0x000fc40007ffe0ff */
[----:B------:R-:W-:Y:S02]  /*5470*/  MOV R181, 0x80000020 ;  /* 0x8000002000b57802 */ /* 0x000fe40000000f00 */
[----:B------:R-:W-:Y:S02]  /*5480*/  R2UR UR8, R22 ;  /* 0x00000000160872ca */ /* 0x000fe400000e0000 */
[----:B------:R-:W-:Y:S02]  /*5490*/  R2UR UR9, R23 ;  /* 0x00000000170972ca */ /* 0x000fe400000e0000 */
[----:B------:R-:W-:Y:S02]  /*54a0*/  R2UR UR10, R180 ;  /* 0x00000000b40a72ca */ /* 0x000fe400000e0000 */
[----:B------:R-:W-:Y:S01]  /*54b0*/  R2UR UR11, R181 ;  /* 0x00000000b50b72ca */ /* 0x000fe200000e0000 */
[----:B------:R-:W-:Y:S01]  /*54c0*/  IMAD.MOV.U32 R181, RZ, RZ, -0x7fffffe0 ;  /* 0x80000020ffb57424 */ /* 0x000fe200078e00ff */
[----:B------:R-:W-:-:S02]  /*54d0*/  IADD3 R180, R178, 0x600, RZ ;  /* 0x00000600b2b47810 */ /* 0x000fc40007ffe0ff */
[----:B------:R-:W-:Y:S02]  /*54e0*/  MOV R179, 0x80000020 ;  /* 0x8000002000b37802 */ /* 0x000fe40000000f00 */
[----:B------:R-:W-:Y:S02]  /*54f0*/  R2UR UR58, R180 ;  /* 0x00000000b43a72ca */ /* 0x000fe400000e0000 */
[----:B------:R-:W-:Y:S02]  /*5500*/  R2UR UR59, R181 ;  /* 0x00000000b53b72ca */ /* 0x000fe400000e0000 */
[----:B------:R-:W-:Y:S02]  /*5510*/  IADD3 R180, R178, 0x602, RZ ;  /* 0x00000602b2b47810 */ /* 0x000fe40007ffe0ff */
[----:B------:R-:W-:Y:S02]  /*5520*/  MOV R181, 0x80000020 ;  /* 0x8000002000b57802 */ /* 0x000fe40000000f00 */
[----:B------:R-:W-:-:S02]  /*5530*/  R2UR UR54, R180 ;  /* 0x00000000b43672ca */ /* 0x000fc400000e0000 */
[----:B------:R-:W-:Y:S02]  /*5540*/  R2UR UR55, R181 ;  /* 0x00000000b53772ca */ /* 0x000fe400000e0000 */
[C---:B------:R-:W-:Y:S01]  /*5550*/  IADD3 R180, R178.reuse, 0x800, RZ ;  /* 0x00000800b2b47810 */ /* 0x040fe20007ffe0ff */
[----:B------:R-:W-:Y:S01]  /*5560*/  VIADD R178, R178, 0x802 ;  /* 0x00000802b2b27836 */ /* 0x000fe20000000000 */
[----:B------:R-:W-:Y:S02]  /*5570*/  MOV R181, 0x80000020 ;  /* 0x8000002000b57802 */ /* 0x000fe40000000f00 */
[----:B------:R-:W-:Y:S02]  /*5580*/  R2UR UR50, R180 ;  /* 0x00000000b43272ca */ /* 0x000fe400000e0000 */
[----:B------:R-:W-:Y:S02]  /*5590*/  R2UR UR51, R181 ;  /* 0x00000000b53372ca */ /* 0x000fe400000e0000 */
[----:B------:R-:W-:-:S02]  /*55a0*/  R2UR UR6, R178 ;  /* 0x00000000b20672ca */ /* 0x000fc400000e0000 */
[----:B------:R-:W-:Y:S02]  /*55b0*/  R2UR UR7, R179 ;  /* 0x00000000b30772ca */ /* 0x000fe400000e0000 */
[----:B------:R-:W-:Y:S01]  /*55c0*/  ISETP.NE.AND P1, PT, R0, RZ, PT ;  /* 0x000000ff0000720c */ /* 0x000fe20003f25270 */
        /* <DEDUP_REMOVED lines=28> */
[----:B------:R-:W-:Y:S05]  /*5790*/  @P1 BRA `(.L_x_26) ;  /* 0x0000000000f41947 */ /* 0x000fea0003800000 */
[----:B------:R-:W-:-:S13]  /*57a0*/  ISETP.LT.OR P2, PT, R19, 0x1, !P0 ;  /* 0x000000011300780c */ /* 0x000fda0004741670 */
[----:B------:R-:W-:Y:S05]  /*57b0*/  @P2 BRA `(.L_x_27) ;  /* 0x0000000000e82947 */ /* 0x000fea0003800000 */
[----:B--2---:R-:W-:Y:S02]  /*57c0*/  LEA R3, R7, R16, 0x3 ;  /* 0x0000001007037211 */ /* 0x004fe400078e18ff */
[----:B------:R-:W-:Y:S02]  /*57d0*/  SHF.L.U32 R4, R5, 0x1f, RZ ;  /* 0x0000001f05047819 */ /* 0x000fe400000006ff */
[----:B------:R-:W-:Y:S02]  /*57e0*/  ISETP.NE.AND P3, PT, R17, RZ, PT ;  /* 0x000000ff1100720c */ /* 0x000fe40003f65270 */
[----:B------:R-:W1:Y:S02]  /*57f0*/  SYNCS.PHASECHK.TRANS64.TRYWAIT P2, [R3+URZ+0x2d020], R4 ;  /* 0x02d02004030075a7 */ /* 0x000e64000804017f */
[----:B-1----:R-:W-:Y:S09]  /*5800*/  @!P2 BRA `(.L_x_28) ;  /* 0x000000600064a947 */ /* 0x002ff20003800000 */
.L_x_74:
[----:B------:R-:W-:Y:S05]  /*5810*/  @P3 BRA `(.L_x_29) ;  /* 0x0000000000143947 */ /* 0x000fea0003800000 */
[----:B------:R-:W-:Y:S02]  /*5820*/  LOP3.LUT P2, RZ, R18, 0x1f, RZ, 0xc0, !PT ;  /* 0x0000001f12ff7812 */ /* 0x000fe4000784c0ff */
[----:B-1----:R-:W-:-:S04]  /*5830*/  MOV R4, 0xa000 ;  /* 0x0000a00000047802 */ /* 0x002fc80000000f00 */
[----:B------:R2:W-:Y:S07]  /*5840*/  SYNCS.ARRIVE.TRANS64 RZ, [R3+URZ+0x2d000], R4 ;  /* 0x02d0000403ff79a7 */ /* 0x0005ee000800003f */
[----:B------:R-:W-:Y:S05]  /*5850*/  @!P2 BRA `(.L_x_29) ;  /* 0x000000000004a947 */ /* 0x000fea0003800000 */
[----:B------:R-:W-:Y:S01]  /*5860*/  BPT.TRAP 0x1 ;  /* 0x000000040000795c */ /* 0x000fe20000300000 */
.L_x_29:
[----:B-12---:R-:W-:Y:S01]  /*5870*/  IMAD R4, R7, 0xa000, R16 ;  /* 0x0000a00007047824 */ /* 0x006fe200078e0210 */
[----:B------:R-:W-:Y:S01]  /*5880*/  R2UR UR41, R3 ;  /* 0x00000000032972ca */ /* 0x000fe200000e0000 */
[----:B------:R-:W-:Y:S01]  /*5890*/  UIADD3 UR38, UP0, UR30, 0x1f0, URZ ;  /* 0x000001f01e267890 */ /* 0x000fe2000ff1e03f */
[----:B------:R-:W-:Y:S01]  /*58a0*/  R2UR UR43, R2 ;  /* 0x00000000022b72ca */ /* 0x000fe200000e0000 */
[----:B------:R-:W-:Y:S01]  /*58b0*/  UMOV UR6, 0x0 ;  /* 0x0000000000067882 */ /* 0x000fe20000000000 */
[----:B------:R-:W-:Y:S01]  /*58c0*/  R2UR UR8, R4 ;  /* 0x00000000040872ca */ /* 0x000fe200000e0000 */
[----:B------:R-:W-:Y:S01]  /*58d0*/  UIADD3.X UR39, URZ, UR31, URZ, UP0, !UPT ;  /* 0x0000001f3f277290 */ /* 0x000fe200087fe43f */
[----:B------:R-:W-:Y:S01]  /*58e0*/  IADD3 R7, R7, 0x1, RZ ;  /* 0x0000000107077810 */ /* 0x000fe20007ffe0ff */
[----:B------:R-:W-:Y:S01]  /*58f0*/  UMOV UR7, 0x10000000 ;  /* 0x1000000000077882 */ /* 0x000fe20000000000 */
[----:B------:R-:W-:Y:S01]  /*5900*/  UMOV UR42, URZ ;  /* 0x0000003f002a7c82 */ /* 0x000fe20008000000 */
[----:B------:R-:W-:Y:S01]  /*5910*/  UMOV UR34, 0x20 ;  /* 0x0000002000227882 */ /* 0x000fe20000000000 */
[----:B------:R-:W-:Y:S01]  /*5920*/  UMOV UR36, UR44 ;  /* 0x0000002c00247c82 */ /* 0x000fe20008000000 */
[----:B------:R-:W-:Y:S01]  /*5930*/  UMOV UR37, UR45 ;  /* 0x0000002d00257c82 */ /* 0x000fe20008000000 */
[----:B------:R-:W-:Y:S01]  /*5940*/  UMOV UR26, 0x40 ;  /* 0x00000040001a7882 */ /* 0x000fe20000000000 */
[----:B------:R-:W-:Y:S01]  /*5950*/  UIADD3 UR41, UR41, 0x2d000, URZ ;  /* 0x0002d00029297890 */ /* 0x000fe2000fffe03f */
[----:B------:R-:W-:Y:S01]  /*5960*/  ISETP.NE.AND P2, PT, R7, 0x4, PT ;  /* 0x000000040700780c */ /* 0x000fe20003f45270 */
[----:B------:R-:W-:-:S02]  /*5970*/  USHF.L.U32 UR43, UR43, 0x7, URZ ;  /* 0x000000072b2b7899 */ /* 0x000fc4000800063f */
[----:B------:R-:W-:Y:S01]  /*5980*/  UIADD3 UR40, UR8, 0x5000, URZ ;  /* 0x0000500008287890 */ /* 0x000fe2000fffe03f */
[----:B------:R-:W-:Y:S01]  /*5990*/  SEL R4, RZ, 0x1, P2 ;  /* 0x00000001ff047807 */ /* 0x000fe20001000000 */
[----:B------:R-:W-:Y:S01]  /*59a0*/  UIADD3 UR32, UR8, 0x7000, URZ ;  /* 0x0000700008207890 */ /* 0x000fe2000fffe03f */
[----:B------:R-:W-:Y:S01]  /*59b0*/  SEL R7, R7, RZ, P2 ;  /* 0x000000ff07077207 */ /* 0x000fe20001000000 */
[----:B------:R-:W-:Y:S01]  /*59c0*/  UIADD3 UR24, UR8, 0x9000, URZ ;  /* 0x0000900008187890 */ /* 0x000fe2000fffe03f */
[----:B------:R-:W-:Y:S01]  /*59d0*/  LOP3.LUT R5, R5, R4, RZ, 0x3c, !PT ;  /* 0x0000000405057212 */ /* 0x000fe200078e3cff */
[----:B------:R-:W-:Y:S02]  /*59e0*/  UIADD3 UR16, UR8, 0xb000, URZ ;  /* 0x0000b00008107890 */ /* 0x000fe4000fffe03f */
[----:B------:R-:W-:Y:S01]  /*59f0*/  UIADD3 UR8, UR8, 0xd000, URZ ;  /* 0x0000d00008087890 */ /* 0x000fe2000fffe03f */
[----:B------:R1:W-:Y:S01]  /*5a00*/  UTMALDG.4D [UR40], [UR38], desc[UR6] ;  /* 0x00000628260075b4 */ /* 0x0003e20008019000 */
[----:B------:R-:W-:Y:S01]  /*5a10*/  UMOV UR33, UR41 ;  /* 0x0000002900217c82 */ /* 0x000fe20008000000 */
[----:B------:R-:W-:Y:S01]  /*5a20*/  UMOV UR35, UR43 ;  /* 0x0000002b00237c82 */ /* 0x000fe20008000000 */
        /* <DEDUP_REMOVED lines=15> */
[----:B------:R1:W-:Y:S01]  /*5b20*/  UTMALDG.4D [UR24], [UR38], desc[UR6] ;  /* 0x00000618260075b4 */ /* 0x0003e20008019000 */
[----:B------:R1:W-:Y:S01]  /*5b30*/  UTMALDG.4D [UR16], [UR38], desc[UR6] ;  /* 0x00000610260075b4 */ /* 0x0003e20008019000 */
[----:B------:R1:W-:Y:S02]  /*5b40*/  UTMALDG.4D [UR8], [UR38], desc[UR6] ;  /* 0x00000608260075b4 */ /* 0x0003e40008019000 */
[----:B-1----:R-:W-:Y:S01]  /*5b50*/  NOP ;  /* 0x0000000000007918 */ /* 0x002fe20000000000 */
.L_x_27:
[----:B------:R-:W-:-:S07]  /*5b60*/  VIADD R19, R19, 0xffffffff ;  /* 0xffffffff13137836 */ /* 0x000fce0000000000 */
.L_x_26:
[----:B------:R-:W-:Y:S01]  /*5b70*/  IADD3 R171, R171, 0x1, RZ ;  /* 0x00000001abab7810 */ /* 0x000fe20007ffe0ff */
[----:B------:R-:W-:Y:S05]  /*5b80*/  WARPSYNC.ALL ;  /* 0x0000000000007948 */ /* 0x000fea0003800000 */
[----:B------:R-:W-:-:S04]  /*5b90*/  ISETP.NE.AND P2, PT, R171, 0x4, PT ;  /* 0x00000004ab00780c */ /* 0x000fc80003f45270 */
[----:B--2---:R-:W-:Y:S02]  /*5ba0*/  SEL R3, RZ, 0x1, P2 ;  /* 0x00000001ff037807 */ /* 0x004fe40001000000 */
[----:B------:R-:W-:Y:S02]  /*5bb0*/  SEL R171, R171, RZ, P2 ;  /* 0x000000ffabab7207 */ /* 0x000fe40001000000 */
[----:B------:R-:W-:Y:S02]  /*5bc0*/  LOP3.LUT R6, R6, R3, RZ, 0x3c, !PT ;  /* 0x0000000306067212 */ /* 0x000fe400078e3cff */
[----:B------:R-:W-:Y:S01]  /*5bd0*/  FMNMX R4, R24, R177, !PT ;  /* 0x000000b118047209 */ /* 0x000fe20007800000 */
[----:B------:R-:W-:Y:S01]  /*5be0*/  BSSY B0, `(.L_x_30) ;  /* 0x0000064000007945 */ /* 0x000fe20003800000 */
        /* <DEDUP_REMOVED lines=63> */
[----:B------:R-:W-:Y:S01]  /*5fe0*/  LEA R180, R168, R169, 0x3 ;  /* 0x000000a9a8b47211 */ /* 0x000fe200078e18ff */
[----:B------:R-:W1:Y:S01]  /*5ff0*/  SHFL.BFLY PT, R3, R172, 0x1, 0x1f ;  /* 0x0c201f00ac037f89 */ /* 0x000e6200000e0000 */
[----:B------:R-:W-:Y:S02]  /*6000*/  LEA R186, R171, R16, 0x3 ;  /* 0x00000010abba7211 */ /* 0x000fe400078e18ff */
[----:B------:R-:W-:Y:S01]  /*6010*/  PRMT R180, RZ, 0x654, R180 ;  /* 0x00000654ffb47816 */ /* 0x000fe200000000b4 */
[----:B------:R-:W2:Y:S01]  /*6020*/  SHFL.BFLY PT, R179, R174, 0x1, 0x1f ;  /* 0x0c201f00aeb37f89 */ /* 0x000ea200000e0000 */
[----:B------:R-:W-:Y:S02]  /*6030*/  SHF.L.U32 R181, R6, 0x1f, RZ ;  /* 0x0000001f06b57819 */ /* 0x000fe400000006ff */
[----:B------:R3:W-:Y:S02]  /*6040*/  SYNCS.ARRIVE.TRANS64.RED.A1T0 RZ, [R180+URZ], RZ ;  /* 0x000000ffb4ff79a7 */ /* 0x0007e4000810043f */
[----:B------:R-:W4:Y:S01]  /*6050*/  SYNCS.PHASECHK.TRANS64.TRYWAIT P6, [R186+URZ+0x2d000], R181 ;  /* 0x02d000b5ba0075a7 */ /* 0x000f2200080c017f */
[----:B-1----:R-:W-:-:S02]  /*6060*/  FMNMX R178, R172, R3, !PT ;  /* 0x00000003acb27209 */ /* 0x002fc40007800000 */
[----:B--2---:R-:W-:-:S03]  /*6070*/  FMNMX R179, R174, R179, !PT ;  /* 0x000000b3aeb37209 */ /* 0x004fc60007800000 */
[----:B------:R-:W1:Y:S04]  /*6080*/  SHFL.BFLY PT, R3, R178, 0x2, 0x1f ;  /* 0x0c401f00b2037f89 */ /* 0x000e6800000e0000 */
[----:B------:R-:W2:Y:S01]  /*6090*/  SHFL.BFLY PT, R4, R179, 0x2, 0x1f ;  /* 0x0c401f00b3047f89 */ /* 0x000ea200000e0000 */
[----:B-1----:R-:W-:Y:S02]  /*60a0*/  FMNMX R3, R178, R3, !PT ;  /* 0x00000003b2037209 */ /* 0x002fe40007800000 */
[----:B--2---:R-:W-:Y:S02]  /*60b0*/  FMNMX R4, R179, R4, !PT ;  /* 0x00000004b3047209 */ /* 0x004fe40007800000 */
[----:B------:R-:W-:Y:S02]  /*60c0*/  FSETP.NEU.AND P2, PT, R3, -INF , PT ;  /* 0xff8000000300780b */ /* 0x000fe40003f4d000 */
[----:B------:R-:W-:-:S02]  /*60d0*/  FSETP.NEU.AND P3, PT, R4, -INF , PT ;  /* 0xff8000000400780b */ /* 0x000fc40003f6d000 */
[----:B------:R-:W-:Y:S02]  /*60e0*/  FSEL R182, R3, RZ, P2 ;  /* 0x000000ff03b67208 */ /* 0x000fe40001000000 */
[----:B------:R-:W-:-:S03]  /*60f0*/  FSEL R184, R4, RZ, P3 ;  /* 0x000000ff04b87208 */ /* 0x000fc60001800000 */
[----:B------:R-:W-:Y:S02]  /*6100*/  FADD R172, -R182, R177 ;  /* 0x000000b1b6ac7221 */ /* 0x000fe40000000100 */
[C---:B------:R-:W-:Y:S01]  /*6110*/  FADD R174, -R184.reuse, R175 ;  /* 0x000000afb8ae7221 */ /* 0x040fe20000000100 */
[----:B---3--:R-:W-:Y:S01]  /*6120*/  FMUL R180, R184, UR14 ;  /* 0x0000000eb8b47c20 */ /* 0x008fe20008400000 */
[----:B------:R-:W-:Y:S02]  /*6130*/  FMUL R172, R172, UR14 ;  /* 0x0000000eacac7c20 */ /* 0x000fe40008400000 */
[----:B------:R-:W-:Y:S01]  /*6140*/  FMUL R174, R174, UR14 ;  /* 0x0000000eaeae7c20 */ /* 0x000fe20008400000 */
[--C-:B------:R-:W-:Y:S01]  /*6150*/  FFMA R177, R26, UR14, -R180.reuse ;  /* 0x0000000e1ab17c23 */ /* 0x100fe200080008b4 */
[--C-:B------:R-:W-:Y:S01]  /*6160*/  FFMA R27, R27, UR14, -R180.reuse ;  /* 0x0000000e1b1b7c23 */ /* 0x100fe200080008b4 */
[----:B------:R-:W-:Y:S01]  /*6170*/  FSETP.GEU.AND P2, PT, R172, -126, PT ;  /* 0xc2fc0000ac00780b */ /* 0x000fe20003f4e000 */
[----:B------:R-:W-:Y:S01]  /*6180*/  FFMA R175, R30, UR14, -R180 ;  /* 0x0000000e1eaf7c23 */ /* 0x000fe200080008b4 */
[----:B------:R-:W-:-:S02]  /*6190*/  FSETP.GEU.AND P3, PT, R174, -126, PT ;  /* 0xc2fc0000ae00780b */ /* 0x000fc40003f6e000 */
[----:B------:R-:W-:Y:S02]  /*61a0*/  FSETP.GEU.AND P4, PT, R177, -126, PT ;  /* 0xc2fc0000b100780b */ /* 0x000fe40003f8e000 */
[----:B------:R-:W-:-:S07]  /*61b0*/  FSETP.GEU.AND P5, PT, R27, -126, PT ;  /* 0xc2fc00001b00780b */ /* 0x000fce0003fae000 */
[----:B------:R-:W-:Y:S02]  /*61c0*/  @!P2 FMUL R172, R172, 0.5 ;  /* 0x3f000000acaca820 */ /* 0x000fe40000400000 */
[----:B------:R-:W-:Y:S02]  /*61d0*/  @!P3 FMUL R174, R174, 0.5 ;  /* 0x3f000000aeaeb820 */ /* 0x000fe40000400000 */
[----:B------:R1:W2:Y:S01]  /*61e0*/  MUFU.EX2 R179, R172 ;  /* 0x000000ac00b37308 */ /* 0x0002a20000000800 */
[----:B------:R-:W-:-:S07]  /*61f0*/  @!P4 FMUL R177, R177, 0.5 ;  /* 0x3f000000b1b1c820 */ /* 0x000fce0000400000 */
[----:B------:R1:W3:Y:S01]  /*6200*/  MUFU.EX2 R178, R174 ;  /* 0x000000ae00b27308 */ /* 0x0002e20000000800 */
[----:B----4-:R-:W-:Y:S05]  /*6210*/  @!P6 BRA `(.L_x_31) ;  /* 0x0000005400f4e947 */ /* 0x010fea0003800000 */
.L_x_75:
[----:B------:R-:W-:Y:S05]  /*6220*/  BSYNC B0 ;  /* 0x0000000000007941 */ /* 0x000fea0003800000 */
.L_x_30:
[----:B------:R-:W-:Y:S01]  /*6230*/  FMUL R26, R182, UR14 ;  /* 0x0000000eb61a7c20 */ /* 0x000fe20008400000 */
[----:B---3--:R-:W-:Y:S01]  /*6240*/  @!P3 FMUL R178, R178, R178 ;  /* 0x000000b2b2b2b220 */ /* 0x008fe20000400000 */
[----:B------:R-:W-:Y:S01]  /*6250*/  FSETP.GEU.AND P6, PT, R175, -126, PT ;  /* 0xc2fc0000af00780b */ /* 0x000fe20003fce000 */
[----:B------:R-:W-:Y:S01]  /*6260*/  @!P5 FMUL R27, R27, 0.5 ;  /* 0x3f0000001b1bd820 */ /* 0x000fe20000400000 */
[----:B------:R-:W-:Y:S01]  /*6270*/  FFMA R24, R24, UR14, -R26 ;  /* 0x0000000e18187c23 */ /* 0x000fe2000800081a */
[----:B------:R-:W-:Y:S01]  /*6280*/  FFMA R30, R31, UR14, -R180 ;  /* 0x0000000e1f1e7c23 */ /* 0x000fe200080008b4 */
[----:B--2---:R-:W-:Y:S01]  /*6290*/  @!P2 FMUL R179, R179, R179 ;  /* 0x000000b3b3b3a220 */ /* 0x004fe20000400000 */
[----:B-1----:R1:W2:Y:S01]  /*62a0*/  MUFU.EX2 R172, R27 ;  /* 0x0000001b00ac7308 */ /* 0x0022a20000000800 */
[--C-:B------:R-:W-:Y:S01]  /*62b0*/  FFMA R174, R28, UR14, -R26.reuse ;  /* 0x0000000e1cae7c23 */ /* 0x100fe2000800081a */
[----:B------:R-:W-:Y:S01]  /*62c0*/  FSETP.GEU.AND P3, PT, R24, -126, PT ;  /* 0xc2fc00001800780b */ /* 0x000fe20003f6e000 */
[--C-:B------:R-:W-:Y:S01]  /*62d0*/  FFMA R25, R25, UR14, -R26.reuse ;  /* 0x0000000e19197c23 */ /* 0x100fe2000800081a */
[----:B------:R-:W-:Y:S01]  /*62e0*/  FSETP.GEU.AND P2, PT, R30, -126, PT ;  /* 0xc2fc00001e00780b */ /* 0x000fe20003f4e000 */
[----:B------:R-:W-:Y:S05]  /*62f0*/  WARPSYNC.ALL ;  /* 0x0000000000007948 */ /* 0x000fea0003800000 */
[--C-:B-1----:R-:W-:Y:S01]  /*6300*/  FFMA R27, R32, UR14, -R26.reuse ;  /* 0x0000000e201b7c23 */ /* 0x102fe2000800081a */
[--C-:B------:R-:W-:Y:S01]  /*6310*/  FFMA R32, R33, UR14, -R26.reuse ;  /* 0x0000000e21207c23 */ /* 0x100fe2000800081a */
[----:B------:R-:W-:Y:S01]  /*6320*/  @!P6 FMUL R175, R175, 0.5 ;  /* 0x3f000000afafe820 */ /* 0x000fe20000400000 */
[----:B------:R-:W1:Y:S01]  /*6330*/  MUFU.EX2 R177, R177 ;  /* 0x000000b100b17308 */ /* 0x000e620000000800 */
[----:B------:R-:W-:Y:S01]  /*6340*/  MOV R28, UR15 ;  /* 0x0000000f001c7c02 */ /* 0x000fe20008000f00 */
[----:B------:R-:W-:Y:S01]  /*6350*/  @!P3 FMUL R24, R24, 0.5 ;  /* 0x3f0000001818b820 */ /* 0x000fe20000400000 */
[----:B----4-:R-:W-:Y:S01]  /*6360*/  FFMA R186, R44, UR14, -R26 ;  /* 0x0000000e2cba7c23 */ /* 0x010fe2000800081a */
[----:B------:R-:W-:Y:S01]  /*6370*/  @!P2 FMUL R30, R30, 0.5 ;  /* 0x3f0000001e1ea820 */ /* 0x000fe20000400000 */
[----:B--2---:R-:W-:Y:S01]  /*6380*/  @!P5 FMUL R172, R172, R172 ;  /* 0x000000acacacd220 */ /* 0x004fe20000400000 */
[----:B------:R-:W-:Y:S01]  /*6390*/  FSETP.GEU.AND P5, PT, R174, -126, PT ;  /* 0xc2fc0000ae00780b */ /* 0x000fe20003fae000 */
[----:B------:R-:W-:Y:S01]  /*63a0*/  IMAD R28, R171, 0xa00, R28 ;  /* 0x00000a00ab1c7824 */ /* 0x000fe200078e021c */
[----:B------:R2:W3:Y:S01]  /*63b0*/  MUFU.EX2 R182, R24 ;  /* 0x0000001800b67308 */ /* 0x0004e20000000800 */
[--C-:B------:R-:W-:Y:S01]  /*63c0*/  FFMA R183, R56, UR14, -R26.reuse ;  /* 0x0000000e38b77c23 */ /* 0x100fe2000800081a */
[--C-:B------:R-:W-:Y:S01]  /*63d0*/  FFMA R36, R36, UR14, -R26.reuse ;  /* 0x0000000e24247c23 */ /* 0x100fe2000800081a */
[--C-:B------:R-:W-:Y:S01]  /*63e0*/  FFMA R37, R37, UR14, -R26.reuse ;  /* 0x0000000e25257c23 */ /* 0x100fe2000800081a */
[--C-:B------:R-:W-:Y:S01]  /*63f0*/  FFMA R44, R45, UR14, -R26.reuse ;  /* 0x0000000e2d2c7c23 */ /* 0x100fe2000800081a */
[--C-:B------:R-:W-:Y:S01]  /*6400*/  FFMA R187, R48, UR14, -R26.reuse ;  /* 0x0000000e30bb7c23 */ /* 0x100fe2000800081a */
[--C-:B------:R-:W-:Y:S01]  /*6410*/  FFMA R188, R49, UR14, -R26.reuse ;  /* 0x0000000e31bc7c23 */ /* 0x100fe2000800081a */
[----:B------:R-:W-:Y:S01]  /*6420*/  FFMA R185, R52, UR14, -R26 ;  /* 0x0000000e34b97c23 */ /* 0x000fe2000800081a */
[----:B------:R4:W5:Y:S01]  /*6430*/  MUFU.EX2 R31, R175 ;  /* 0x000000af001f7308 */ /* 0x0009620000000800 */
[----:B-1----:R-:W-:Y:S01]  /*6440*/  @!P4 FMUL R177, R177, R177 ;  /* 0x000000b1b1b1c220 */ /* 0x002fe20000400000 */
[----:B------:R-:W-:Y:S01]  /*6450*/  FSETP.GEU.AND P4, PT, R25, -126, PT ;  /* 0xc2fc00001900780b */ /* 0x000fe20003f8e000 */
[----:B------:R-:W-:Y:S01]  /*6460*/  @!P5 FMUL R174, R174, 0.5 ;  /* 0x3f000000aeaed820 */ /* 0x000fe20000400000 */
[----:B--2---:R-:W-:-:S02]  /*6470*/  VIADD R24, R28, 0x200 ;  /* 0x000002001c187836 */ /* 0x004fc40000000000 */
[--C-:B------:R-:W-:Y:S01]  /*6480*/  FFMA R184, R53, UR14, -R26.reuse ;  /* 0x0000000e35b87c23 */ /* 0x100fe2000800081a */
[--C-:B------:R-:W-:Y:S01]  /*6490*/  FFMA R56, R57, UR14, -R26.reuse ;  /* 0x0000000e39387c23 */ /* 0x100fe2000800081a */
[--C-:B------:R-:W-:Y:S01]  /*64a0*/  FFMA R60, R60, UR14, -R26.reuse ;  /* 0x0000000e3c3c7c23 */ /* 0x100fe2000800081a */
[----:B------:R-:W1:Y:S01]  /*64b0*/  MUFU.EX2 R30, R30 ;  /* 0x0000001e001e7308 */ /* 0x000e620000000800 */
[----:B---3--:R-:W-:Y:S01]  /*64c0*/  @!P3 FMUL R182, R182, R182 ;  /* 0x000000b6b6b6b220 */ /* 0x008fe20000400000 */
[----:B------:R-:W-:Y:S01]  /*64d0*/  FSETP.GEU.AND P3, PT, R32, -126, PT ;  /* 0xc2fc00002000780b */ /* 0x000fe20003f6e000 */
[----:B----4-:R-:W-:Y:S01]  /*64e0*/  FFMA R175, R29, UR14, -R26 ;  /* 0x0000000e1daf7c23 */ /* 0x010fe2000800081a */
[--C-:B------:R-:W-:Y:S01]  /*64f0*/  FFMA R29, R38, UR14, -R180.reuse ;  /* 0x0000000e261d7c23 */ /* 0x100fe200080008b4 */
[----:B------:R-:W-:Y:S01]  /*6500*/  FFMA R38, R39, UR14, -R180 ;  /* 0x0000000e27267c23 */ /* 0x000fe200080008b4 */
[--C-:B------:R-:W-:Y:S01]  /*6510*/  FFMA R39, R40, UR14, -R26.reuse ;  /* 0x0000000e28277c23 */ /* 0x100fe2000800081a */
[----:B------:R-:W-:Y:S01]  /*6520*/  @!P4 FMUL R25, R25, 0.5 ;  /* 0x3f0000001919c820 */ /* 0x000fe20000400000 */
[----:B------:R-:W-:Y:S01]  /*6530*/  MUFU.EX2 R174, R174 ;  /* 0x000000ae00ae7308 */ /* 0x000fe20000000800 */
[----:B-----5:R-:W-:Y:S01]  /*6540*/  @!P6 FMUL R31, R31, R31 ;  /* 0x0000001f1f1fe220 */ /* 0x020fe20000400000 */
[----:B------:R-:W-:Y:S01]  /*6550*/  FSETP.GEU.AND P6, PT, R175, -126, PT ;  /* 0xc2fc0000af00780b */ /* 0x000fe20003fce000 */
[--C-:B------:R-:W-:Y:S01]  /*6560*/  FFMA R40, R41, UR14, -R26.reuse ;  /* 0x0000000e29287c23 */ /* 0x100fe2000800081a */
[----:B------:R-:W-:Y:S01]  /*6570*/  R2UR UR10, R24 ;  /* 0x00000000180a72ca */ /* 0x000fe200000e0000 */
[--C-:B------:R-:W-:Y:S01]  /*6580*/  FFMA R61, R61, UR14, -R26.reuse ;  /* 0x0000000e3d3d7c23 */ /* 0x100fe2000800081a */
[--C-:B------:R-:W-:Y:S01]  /*6590*/  FFMA R64, R64, UR14, -R26.reuse ;  /* 0x0000000e40407c23 */ /* 0x100fe2000800081a */
[----:B------:R-:W-:Y:S01]  /*65a0*/  @!P3 FMUL R32, R32, 0.5 ;  /* 0x3f0000002020b820 */ /* 0x000fe20000400000 */
[----:B------:R-:W2:Y:S01]  /*65b0*/  MUFU.EX2 R181, R25 ;  /* 0x0000001900b57308 */ /* 0x000ea20000000800 */
        /* <DEDUP_REMOVED lines=8> */
[--C-:B------:R-:W-:Y:S01]  /*6640*/  FFMA R73, R73, UR14, -R26.reuse ;  /* 0x0000000e49497c23 */ /* 0x100fe2000800081a */
[--C-:B------:R-:W-:Y:S01]  /*6650*/  FFMA R76, R76, UR14, -R26.reuse ;  /* 0x0000000e4c4c7c23 */ /* 0x100fe2000800081a */
[--C-:B------:R-:W-:Y:S01]  /*6660*/  FFMA R77, R77, UR14, -R26.reuse ;  /* 0x0000000e4d4d7c23 */ /* 0x100fe2000800081a */
[--C-:B------:R-:W-:Y:S01]  /*6670*/  FFMA R80, R80, UR14, -R26.reuse ;  /* 0x0000000e50507c23 */ /* 0x100fe2000800081a */
[--C-:B------:R-:W-:Y:S01]  /*6680*/  FFMA R81, R81, UR14, -R26.reuse ;  /* 0x0000000e51517c23 */ /* 0x100fe2000800081a */
[--C-:B------:R-:W-:Y:S01]  /*6690*/  FFMA R84, R84, UR14, -R26.reuse ;  /* 0x0000000e54547c23 */ /* 0x100fe2000800081a */
[----:B------:R-:W-:Y:S01]  /*66a0*/  FFMA R85, R85, UR14, -R26 ;  /* 0x0000000e55557c23 */ /* 0x000fe2000800081a */
[----:B------:R-:W3:Y:S01]  /*66b0*/  MUFU.EX2 R175, R175 ;  /* 0x000000af00af7308 */ /* 0x000ee20000000800 */
[C---:B------:R-:W-:Y:S01]  /*66c0*/  IADD3 R24, R28.reuse, 0x400, RZ ;  /* 0x000004001c187810 */ /* 0x040fe20007ffe0ff */
[----:B------:R-:W-:Y:S01]  /*66d0*/  @!P2 FMUL R27, R27, 0.5 ;  /* 0x3f0000001b1ba820 */ /* 0x000fe20000400000 */
[----:B------:R-:W-:Y:S01]  /*66e0*/  IADD3 R26, R28, 0x600, RZ ;  /* 0x000006001c1a7810 */ /* 0x000fe20007ffe0ff */
[----:B--2---:R-:W-:Y:S01]  /*66f0*/  @!P4 FMUL R181, R181, R181 ;  /* 0x000000b5b5b5c220 */ /* 0x004fe20000400000 */
[----:B------:R-:W-:Y:S01]  /*6700*/  R2UR UR18, R24 ;  /* 0x00000000181272ca */ /* 0x000fe200000e0000 */
[----:B------:R-:W-:Y:S01]  /*6710*/  VIADD R24, R28, 0x800 ;  /* 0x000008001c187836 */ /* 0x000fe20000000000 */
[----:B------:R-:W-:Y:S01]  /*6720*/  R2UR UR26, R26 ;  /* 0x000000001a1a72ca */ /* 0x000fe200000e0000 */
[----:B------:R2:W4:Y:S01]  /*6730*/  MUFU.EX2 R33, R27 ;  /* 0x0000001b00217308 */ /* 0x0005220000000800 */
[----:B-1----:R-:W-:Y:S01]  /*6740*/  @!P3 FMUL R32, R32, R32 ;  /* 0x000000202020b220 */ /* 0x002fe20000400000 */
[----:B------:R-:W-:Y:S01]  /*6750*/  FSETP.GEU.AND P3, PT, R29, -126, PT ;  /* 0xc2fc00001d00780b */ /* 0x000fe20003f6e000 */
[----:B------:R-:W-:Y:S01]  /*6760*/  @!P5 FMUL R174, R174, R174 ;  /* 0x000000aeaeaed220 */ /* 0x000fe20000400000 */
[----:B------:R-:W-:Y:S01]  /*6770*/  IADD3 R26, R28, 0x40, RZ ;  /* 0x000000401c1a7810 */ /* 0x000fe20007ffe0ff */
[-C--:B------:R-:W-:Y:S01]  /*6780*/  FMUL R152, R152, R179.reuse ;  /* 0x000000b398987220 */ /* 0x080fe20000400000 */
[----:B------:R-:W-:Y:S01]  /*6790*/  R2UR UR34, R24 ;  /* 0x00000000182272ca */ /* 0x000fe200000e0000 */
[----:B------:R-:W-:Y:S01]  /*67a0*/  FMUL R153, R153, R179 ;  /* 0x000000b399997220 */ /* 0x000fe20000400000 */
[----:B------:R-:W-:Y:S01]  /*67b0*/  R2UR UR38, R26 ;  /* 0x000000001a2672ca */ /* 0x000fe200000e0000 */
[----:B---3--:R-:W-:Y:S01]  /*67c0*/  @!P6 FMUL R175, R175, R175 ;  /* 0x000000afafafe220 */ /* 0x008fe20000400000 */
[----:B------:R-:W-:Y:S01]  /*67d0*/  MOV R25, 0x80000020 ;  /* 0x8000002000197802 */ /* 0x000fe20000000f00 */
[-C--:B------:R-:W-:Y:S01]  /*67e0*/  FMUL R156, R156, R179.reuse ;  /* 0x000000b39c9c7220 */ /* 0x080fe20000400000 */
[----:B--2---:R-:W-:Y:S01]  /*67f0*/  MOV R27, 0x80000020 ;  /* 0x80000020001b7802 */ /* 0x004fe20000000f00 */
[-C--:B------:R-:W-:Y:S01]  /*6800*/  FMUL R157, R157, R179.reuse ;  /* 0x000000b39d9d7220 */ /* 0x080fe20000400000 */
[C---:B------:R-:W-:Y:S01]  /*6810*/  IADD3 R24, R28.reuse, 0x240, RZ ;  /* 0x000002401c187810 */ /* 0x040fe20007ffe0ff */
[----:B------:R-:W-:Y:S01]  /*6820*/  @!P3 FMUL R29, R29, 0.5 ;  /* 0x3f0000001d1db820 */ /* 0x000fe20000400000 */
[----:B------:R-:W-:Y:S01]  /*6830*/  IADD3 R26, R28, 0x440, RZ ;  /* 0x000004401c1a7810 */ /* 0x000fe20007ffe0ff */
[-C--:B------:R-:W-:Y:S01]  /*6840*/  FMUL R160, R160, R179.reuse ;  /* 0x000000b3a0a07220 */ /* 0x080fe20000400000 */
[----:B------:R-:W-:Y:S01]  /*6850*/  R2UR UR6, R28 ;  /* 0x000000001c0672ca */ /* 0x000fe200000e0000 */
[----:B------:R1:W2:Y:S01]  /*6860*/  MUFU.EX2 R41, R29 ;  /* 0x0000001d00297308 */ /* 0x0002a20000000800 */
[-C--:B------:R-:W-:Y:S01]  /*6870*/  FMUL R161, R161, R179.reuse ;  /* 0x000000b3a1a17220 */ /* 0x080fe20000400000 */
[-C--:B------:R-:W-:Y:S01]  /*6880*/  FMUL R164, R164, R179.reuse ;  /* 0x000000b3a4a47220 */ /* 0x080fe20000400000 */
[-C--:B------:R-:W-:Y:S01]  /*6890*/  FMUL R165, R165, R179.reuse ;  /* 0x000000b3a5a57220 */ /* 0x080fe20000400000 */
[-C--:B------:R-:W-:Y:S01]  /*68a0*/  FMUL R154, R154, R178.reuse ;  /* 0x000000b29a9a7220 */ /* 0x080fe20000400000 */
[-C--:B------:R-:W-:Y:S01]  /*68b0*/  FMUL R155, R155, R178.reuse ;  /* 0x000000b29b9b7220 */ /* 0x080fe20000400000 */
[-C--:B------:R-:W-:Y:S01]  /*68c0*/  FMUL R158, R158, R178.reuse ;  /* 0x000000b29e9e7220 */ /* 0x080fe20000400000 */
[-C--:B------:R-:W-:Y:S01]  /*68d0*/  FMUL R159, R159, R178.reuse ;  /* 0x000000b29f9f7220 */ /* 0x080fe20000400000 */
[-C--:B------:R-:W-:Y:S01]  /*68e0*/  FMUL R162, R162, R178.reuse ;  /* 0x000000b2a2a27220 */ /* 0x080fe20000400000 */
[----:B-1----:R-:W-:Y:S01]  /*68f0*/  MOV R29, 0x80000020 ;  /* 0x80000020001d7802 */ /* 0x002fe20000000f00 */
[-C--:B------:R-:W-:Y:S01]  /*6900*/  FMUL R163, R163, R178.reuse ;  /* 0x000000b2a3a37220 */ /* 0x080fe20000400000 */
[-C--:B------:R-:W-:Y:S01]  /*6910*/  FMUL R166, R166, R178.reuse ;  /* 0x000000b2a6a67220 */ /* 0x080fe20000400000 */
[-C--:B------:R-:W-:Y:S01]  /*6920*/  FMUL R167, R167, R178.reuse ;  /* 0x000000b2a7a77220 */ /* 0x080fe20000400000 */
[----:B------:R-:W-:Y:S01]  /*6930*/  R2UR UR7, R29 ;  /* 0x000000001d0772ca */ /* 0x000fe200000e0000 */
        /* <DEDUP_REMOVED lines=14> */
[----:B------:R-:W-:Y:S01]  /*6a20*/  FMUL R149, R149, R179 ;  /* 0x000000b395957220 */ /* 0x000fe20000400000 */
[----:B------:R-:W-:Y:S01]  /*6a30*/  R2UR UR46, R26 ;  /* 0x000000001a2e72ca */ /* 0x000fe200000e0000 */
[-C--:B------:R-:W-:Y:S01]  /*6a40*/  FMUL R138, R138, R178.reuse ;  /* 0x000000b28a8a7220 */ /* 0x080fe20000400000 */
[----:B------:R-:W-:Y:S01]  /*6a50*/  R2UR UR47, R27 ;  /* 0x000000001b2f72ca */ /* 0x000fe200000e0000 */
[-C--:B------:R-:W-:Y:S01]  /*6a60*/  FMUL R139, R139, R178.reuse ;  /* 0x000000b28b8b7220 */ /* 0x080fe20000400000 */
[----:B------:R-:W-:Y:S01]  /*6a70*/  F2FP.BF16.F32.PACK_AB R25, R172, R177 ;  /* 0x000000b1ac19723e */ /* 0x000fe200000010ff */
[-C--:B------:R-:W-:Y:S01]  /*6a80*/  FMUL R142, R142, R178.reuse ;  /* 0x000000b28e8e7220 */ /* 0x080fe20000400000 */
[----:B------:R-:W-:Y:S01]  /*6a90*/  F2FP.BF16.F32.PACK_AB R27, R30, R31 ;  /* 0x0000001f1e1b723e */ /* 0x000fe200000010ff */
[----:B------:R-:W-:Y:S01]  /*6aa0*/  FMUL R143, R143, R178 ;  /* 0x000000b28f8f7220 */ /* 0x000fe20000400000 */
[----:B------:R-:W-:Y:S01]  /*6ab0*/  F2FP.BF16.F32.PACK_AB R24, R181, R182 ;  /* 0x000000b6b518723e */ /* 0x000fe200000010ff */
[----:B------:R-:W-:Y:S01]  /*6ac0*/  FMUL R146, R146, R178 ;  /* 0x000000b292927220 */ /* 0x000fe20000400000 */
[----:B------:R-:W-:Y:S01]  /*6ad0*/  F2FP.BF16.F32.PACK_AB R26, R175, R174 ;  /* 0x000000aeaf1a723e */ /* 0x000fe200000010ff */
[-C--:B------:R-:W-:Y:S01]  /*6ae0*/  FMUL R147, R147, R178.reuse ;  /* 0x000000b293937220 */ /* 0x080fe20000400000 */
[-C--:B------:R-:W-:Y:S01]  /*6af0*/  FMUL R150, R150, R178.reuse ;  /* 0x000000b296967220 */ /* 0x080fe20000400000 */
[-C--:B------:R-:W-:Y:S01]  /*6b00*/  FMUL R151, R151, R178.reuse ;  /* 0x000000b297977220 */ /* 0x080fe20000400000 */
[----:B------:R-:W-:Y:S01]  /*6b10*/  WARPGROUP.ARRIVE ;  /* 0x00000000000079c5 */ /* 0x000fe20000000000 */
[-C--:B------:R-:W-:Y:S01]  /*6b20*/  FMUL R120, R120, R179.reuse ;  /* 0x000000b378787220 */ /* 0x080fe20000400000 */
[-C--:B------:R-:W-:Y:S01]  /*6b30*/  FMUL R121, R121, R179.reuse ;  /* 0x000000b379797220 */ /* 0x080fe20000400000 */
[-C--:B------:R-:W-:Y:S01]  /*6b40*/  FMUL R124, R124, R179.reuse ;  /* 0x000000b37c7c7220 */ /* 0x080fe20000400000 */
[-C--:B------:R-:W-:Y:S01]  /*6b50*/  FMUL R125, R125, R179.reuse ;  /* 0x000000b37d7d7220 */ /* 0x080fe20000400000 */
[-C--:B------:R-:W-:Y:S01]  /*6b60*/  FMUL R128, R128, R179.reuse ;  /* 0x000000b380807220 */ /* 0x080fe20000400000 */
[----:B------:R-:W-:Y:S01]  /*6b70*/  HGMMA.64x32x16.F32.BF16 R152, R24, gdesc[UR4].tnspB, R152, gsb0 ;  /* 0x4060000418987df0 */ /* 0x000fe20008001898 */
        /* <DEDUP_REMOVED lines=27> */
[--C-:B------:R-:W-:Y:S01]  /*6d30*/  FFMA R34, R34, UR14, -R180.reuse ;  /* 0x0000000e22227c23 */ /* 0x100fe200080008b4 */
[-C--:B------:R-:W-:Y:S01]  /*6d40*/  FMUL R88, R88, R179.reuse ;  /* 0x000000b358587220 */ /* 0x080fe20000400000 */
[-C--:B------:R-:W-:Y:S01]  /*6d50*/  FMUL R89, R89, R179.reuse ;  /* 0x000000b359597220 */ /* 0x080fe20000400000 */
[-C--:B------:R-:W-:Y:S01]  /*6d60*/  FMUL R92, R92, R179.reuse ;  /* 0x000000b35c5c7220 */ /* 0x080fe20000400000 */
[-C--:B------:R-:W-:Y:S01]  /*6d70*/  FMUL R93, R93, R179.reuse ;  /* 0x000000b35d5d7220 */ /* 0x080fe20000400000 */
[----:B------:R-:W-:Y:S01]  /*6d80*/  FSETP.GEU.AND P4, PT, R34, -126, PT ;  /* 0xc2fc00002200780b */ /* 0x000fe20003f8e000 */
[-C--:B------:R-:W-:Y:S01]  /*6d90*/  FMUL R96, R96, R179.reuse ;  /* 0x000000b360607220 */ /* 0x080fe20000400000 */
[-C--:B------:R-:W-:Y:S01]  /*6da0*/  FMUL R97, R97, R179.reuse ;  /* 0x000000b361617220 */ /* 0x080fe20000400000 */
[-C--:B------:R-:W-:Y:S01]  /*6db0*/  FMUL R100, R100, R179.reuse ;  /* 0x000000b364647220 */ /* 0x080fe20000400000 */
[----:B------:R-:W-:Y:S01]  /*6dc0*/  FMUL R101, R101, R179 ;  /* 0x000000b365657220 */ /* 0x000fe20000400000 */
[-C--:B------:R-:W-:Y:S01]  /*6dd0*/  FMUL R90, R90, R178.reuse ;  /* 0x000000b25a5a7220 */ /* 0x080fe20000400000 */
[-C--:B------:R-:W-:Y:S01]  /*6de0*/  FMUL R91, R91, R178.reuse ;  /* 0x000000b25b5b7220 */ /* 0x080fe20000400000 */
[-C--:B------:R-:W-:Y:S01]  /*6df0*/  FMUL R94, R94, R178.reuse ;  /* 0x000000b25e5e7220 */ /* 0x080fe20000400000 */
[-C--:B------:R-:W-:Y:S01]  /*6e00*/  FMUL R95, R95, R178.reuse ;  /* 0x000000b25f5f7220 */ /* 0x080fe20000400000 */
[-C--:B------:R-:W-:Y:S01]  /*6e10*/  FMUL R98, R98, R178.reuse ;  /* 0x000000b262627220 */ /* 0x080fe20000400000 */
[-C--:B------:R-:W-:Y:S01]  /*6e20*/  FMUL R99, R99, R178.reuse ;  /* 0x000000b263637220 */ /* 0x080fe20000400000 */
[-C--:B------:R-:W-:Y:S01]  /*6e30*/  FMUL R102, R102, R178.reuse ;  /* 0x000000b266667220 */ /* 0x080fe20000400000 */
[----:B------:R-:W-:Y:S01]  /*6e40*/  FMUL R103, R103, R178 ;  /* 0x000000b267677220 */ /* 0x000fe20000400000 */
[----:B------:R-:W-:Y:S01]  /*6e50*/  @!P4 FMUL R34, R34, 0.5 ;  /* 0x3f0000002222c820 */ /* 0x000fe20000400000 */
[----:B------:R-:W-:Y:S01]  /*6e60*/  FFMA R35, R35, UR14, -R180 ;  /* 0x0000000e23237c23 */ /* 0x000fe200080008b4 */
[----:B----4-:R-:W-:Y:S01]  /*6e70*/  @!P2 FMUL R33, R33, R33 ;  /* 0x000000212121a220 */ /* 0x010fe20000400000 */
[----:B------:R-:W-:Y:S01]  /*6e80*/  FSETP.GEU.AND P6, PT, R36, -126, PT ;  /* 0xc2fc00002400780b */ /* 0x000fe20003fce000 */
[----:B------:R-:W-:-:S02]  /*6e90*/  WARPGROUP.DEPBAR.LE gsb0, 0x0 ;  /* 0x00008000000079c5 */ /* 0x000fc40000010000 */
[----:B------:R-:W-:Y:S01]  /*6ea0*/  WARPGROUP.ARRIVE ;  /* 0x00000000000079c5 */ /* 0x000fe20000000000 */
[----:B------:R-:W1:Y:S01]  /*6eb0*/  MUFU.EX2 R34, R34 ;  /* 0x0000002200227308 */ /* 0x000e620000000800 */
[----:B------:R-:W-:Y:S01]  /*6ec0*/  FSETP.GEU.AND P5, PT, R35, -126, PT ;  /* 0xc2fc00002300780b */ /* 0x000fe20003fae000 */
[----:B--2---:R-:W-:Y:S01]  /*6ed0*/  @!P3 FMUL R41, R41, R41 ;  /* 0x000000292929b220 */ /* 0x004fe20000400000 */
[----:B------:R-:W-:Y:S01]  /*6ee0*/  FSETP.GEU.AND P2, PT, R37, -126, PT ;  /* 0xc2fc00002500780b */ /* 0x000fe20003f4e000 */
[--C-:B------:R-:W-:Y:S01]  /*6ef0*/  FFMA R48, R46, UR14, -R180.reuse ;  /* 0x0000000e2e307c23 */ /* 0x100fe200080008b4 */
[----:B------:R-:W-:Y:S01]  /*6f00*/  HGMMA.64x32x16.F32.BF16 R136, R24, gdesc[UR8].tnspB, R136, gsb0 ;  /* 0x4060000818887df0 */ /* 0x000fe20008001888 */
[--C-:B------:R-:W-:Y:S01]  /*6f10*/  FFMA R49, R47, UR14, -R180.reuse ;  /* 0x0000000e2f317c23 */ /* 0x100fe200080008b4 */
[----:B------:R-:W-:Y:S01]  /*6f20*/  VIADD R46, R28, 0x640 ;  /* 0x000006401c2e7836 */ /* 0x000fe20000000000 */
[----:B------:R-:W-:Y:S01]  /*6f30*/  MOV R47, 0x80000020 ;  /* 0x80000020002f7802 */ /* 0x000fe20000000f00 */
[----:B------:R-:W-:Y:S01]  /*6f40*/  @!P6 FMUL R36, R36, 0.5 ;  /* 0x3f0000002424e820 */ /* 0x000fe20000400000 */
[----:B------:R-:W-:Y:S01]  /*6f50*/  IADD3 R52, R28, 0x840, RZ ;  /* 0x000008401c347810 */ /* 0x000fe20007ffe0ff */
[--C-:B------:R-:W-:Y:S01]  /*6f60*/  FFMA R45, R42, UR14, -R180.reuse ;  /* 0x0000000e2a2d7c23 */ /* 0x100fe200080008b4 */
[----:B------:R-:W-:Y:S01]  /*6f70*/  R2UR UR50, R46 ;  /* 0x000000002e3272ca */ /* 0x000fe200000e0000 */
[--C-:B------:R-:W-:Y:S01]  /*6f80*/  FFMA R42, R43, UR14, -R180.reuse ;  /* 0x0000000e2b2a7c23 */ /* 0x100fe200080008b4 */
[----:B------:R-:W-:Y:S01]  /*6f90*/  @!P5 FMUL R35, R35, 0.5 ;  /* 0x3f0000002323d820 */ /* 0x000fe20000400000 */
[----:B------:R-:W2:Y:S01]  /*6fa0*/  MUFU.EX2 R36, R36 ;  /* 0x0000002400247308 */ /* 0x000ea20000000800 */
[----:B------:R-:W-:Y:S01]  /*6fb0*/  @!P2 FMUL R37, R37, 0.5 ;  /* 0x3f0000002525a820 */ /* 0x000fe20000400000 */
[----:B-1----:R-:W-:Y:S01]  /*6fc0*/  @!P4 FMUL R34, R34, R34 ;  /* 0x000000222222c220 */ /* 0x002fe20000400000 */
[----:B------:R-:W-:Y:S01]  /*6fd0*/  FSETP.GEU.AND P4, PT, R38, -126, PT ;  /* 0xc2fc00002600780b */ /* 0x000fe20003f8e000 */
[--C-:B------:R-:W-:Y:S01]  /*6fe0*/  FFMA R57, R50, UR14, -R180.reuse ;  /* 0x0000000e32397c23 */ /* 0x100fe200080008b4 */
[----:B------:R-:W-:Y:S01]  /*6ff0*/  R2UR UR51, R47 ;  /* 0x000000002f3372ca */ /* 0x000fe200000e0000 */
[--C-:B------:R-:W-:Y:S01]  /*7000*/  FFMA R50, R51, UR14, -R180.reuse ;  /* 0x0000000e33327c23 */ /* 0x100fe200080008b4 */
[----:B------:R-:W-:Y:S01]  /*7010*/  MOV R53, 0x80000020 ;  /* 0x8000002000357802 */ /* 0x000fe20000000f00 */
[----:B------:R-:W1:Y:S01]  /*7020*/  MUFU.EX2 R35, R35 ;  /* 0x0000002300237308 */ /* 0x000e620000000800 */
[----:B------:R-:W-:Y:S01]  /*7030*/  R2UR UR6, R52 ;  /* 0x00000000340672ca */ /* 0x000fe200000e0000 */
[--C-:B------:R-:W-:Y:S01]  /*7040*/  FFMA R189, R62, UR14, -R180.reuse ;  /* 0x0000000e3ebd7c23 */ /* 0x100fe200080008b4 */
[----:B------:R-:W-:Y:S01]  /*7050*/  R2UR UR7, R53 ;  /* 0x00000000350772ca */ /* 0x000fe200000e0000 */
[--C-:B------:R-:W-:Y:S01]  /*7060*/  FFMA R53, R54, UR14, -R180.reuse ;  /* 0x0000000e36357c23 */ /* 0x100fe200080008b4 */
[----:B------:R-:W-:Y:S01]  /*7070*/  FSETP.GEU.AND P3, PT, R42, -126, PT ;  /* 0xc2fc00002a00780b */ /* 0x000fe20003f6e000 */
[----:B------:R-:W-:Y:S01]  /*7080*/  FFMA R54, R55, UR14, -R180 ;  /* 0x0000000e37367c23 */ /* 0x000fe200080008b4 */
[----:B------:R-:W-:-:S02]  /*7090*/  VIADD R62, R28, 0x8c0 ;  /* 0x000008c01c3e7836 */ /* 0x000fc40000000000 */
[----:B------:R-:W-:Y:S01]  /*70a0*/  @!P4 FMUL R38, R38, 0.5 ;  /* 0x3f0000002626c820 */ /* 0x000fe20000400000 */
[----:B------:R-:W3:Y:S01]  /*70b0*/  MUFU.EX2 R37, R37 ;  /* 0x0000002500257308 */ /* 0x000ee20000000800 */
[----:B--2---:R-:W-:Y:S01]  /*70c0*/  @!P6 FMUL R36, R36, R36 ;  /* 0x000000242424e220 */ /* 0x004fe20000400000 */
[----:B------:R-:W-:Y:S01]  /*70d0*/  FSETP.GEU.AND P6, PT, R40, -126, PT ;  /* 0xc2fc00002800780b */ /* 0x000fe20003fce000 */
[----:B------:R-:W-:Y:S01]  /*70e0*/  FFMA R173, R178, R173, R177 ;  /* 0x000000adb2ad7223 */ /* 0x000fe200000000b1 */
[----:B------:R-:W-:Y:S01]  /*70f0*/  FFMA R66, R66, UR14, -R180 ;  /* 0x0000000e42427c23 */ /* 0x000fe200080008b4 */
[----:B------:R-:W-:Y:S01]  /*7100*/  FFMA R176, R179, R176, R182 ;  /* 0x000000b0b3b07223 */ /* 0x000fe200000000b6 */
[----:B------:R-:W-:Y:S01]  /*7110*/  FFMA R70, R70, UR14, -R180 ;  /* 0x0000000e46467c23 */ /* 0x000fe200080008b4 */
[----:B------:R-:W-:Y:S01]  /*7120*/  FADD R172, R173, R172 ;  /* 0x000000acadac7221 */ /* 0x000fe20000000000 */
[----:B------:R-:W2:Y:S01]  /*7130*/  MUFU.EX2 R38, R38 ;  /* 0x0000002600267308 */ /* 0x000ea20000000800 */
[----:B-1----:R-:W-:Y:S01]  /*7140*/  @!P5 FMUL R35, R35, R35 ;  /* 0x000000232323d220 */ /* 0x002fe20000400000 */
[----:B------:R-:W-:Y:S01]  /*7150*/  FSETP.GEU.AND P5, PT, R39, -126, PT ;  /* 0xc2fc00002700780b */ /* 0x000fe20003fae000 */
[----:B------:R-:W-:Y:S01]  /*7160*/  @!P3 FMUL R42, R42, 0.5 ;  /* 0x3f0000002a2ab820 */ /* 0x000fe20000400000 */
[----:B------:R-:W-:Y:S01]  /*7170*/  FADD R31, R172, R31 ;  /* 0x0000001fac1f7221 */ /* 0x000fe20000000000 */
[----:B------:R-:W-:Y:S01]  /*7180*/  FADD R181, R176, R181 ;  /* 0x000000b5b0b57221 */ /* 0x000fe20000000000 */
[--C-:B------:R-:W-:Y:S01]  /*7190*/  FFMA R71, R71, UR14, -R180.reuse ;  /* 0x0000000e47477c23 */ /* 0x100fe200080008b4 */
[----:B------:R-:W-:Y:S01]  /*71a0*/  @!P6 FMUL R40, R40, 0.5 ;  /* 0x3f0000002828e820 */ /* 0x000fe20000400000 */
[----:B------:R-:W-:Y:S01]  /*71b0*/  FFMA R67, R67, UR14, -R180 ;  /* 0x0000000e43437c23 */ /* 0x000fe200080008b4 */
[----:B---3--:R-:W-:Y:S01]  /*71c0*/  @!P2 FMUL R37, R37, R37 ;  /* 0x000000252525a220 */ /* 0x008fe20000400000 */
[----:B------:R-:W-:Y:S01]  /*71d0*/  FSETP.GEU.AND P2, PT, R45, -126, PT ;  /* 0xc2fc00002d00780b */ /* 0x000fe20003f4e000 */
[----:B------:R-:W1:Y:S01]  /*71e0*/  MUFU.EX2 R42, R42 ;  /* 0x0000002a002a7308 */ /* 0x000e620000000800 */
[----:B------:R-:W-:Y:S01]  /*71f0*/  FADD R174, R181, R174 ;  /* 0x000000aeb5ae7221 */ /* 0x000fe20000000000 */
[--C-:B------:R-:W-:Y:S01]  /*7200*/  FFMA R74, R74, UR14, -R180.reuse ;  /* 0x0000000e4a4a7c23 */ /* 0x100fe200080008b4 */
[----:B------:R-:W-:Y:S01]  /*7210*/  FFMA R75, R75, UR14, -R180 ;  /* 0x0000000e4b4b7c23 */ /* 0x000fe200080008b4 */
[----:B------:R-:W-:-:S02]  /*7220*/  WARPGROUP.DEPBAR.LE gsb0, 0x0 ;  /* 0x00008000000079c5 */ /* 0x000fc40000010000 */
[----:B------:R-:W-:Y:S01]  /*7230*/  WARPGROUP.ARRIVE ;  /* 0x00000000000079c5 */ /* 0x000fe20000000000 */
[----:B--2---:R-:W-:Y:S01]  /*7240*/  @!P4 FMUL R38, R38, R38 ;  /* 0x000000262626c220 */ /* 0x004fe20000400000 */
[----:B------:R-:W-:Y:S01]  /*7250*/  @!P5 FMUL R39, R39, 0.5 ;  /* 0x3f0000002727d820 */ /* 0x000fe20000400000 */
[----:B------:R-:W2:Y:S01]  /*7260*/  MUFU.EX2 R40, R40 ;  /* 0x0000002800287308 */ /* 0x000ea20000000800 */
[----:B------:R-:W-:Y:S01]  /*7270*/  FSETP.GEU.AND P4, PT, R186, -126, PT ;  /* 0xc2fc0000ba00780b */ /* 0x000fe20003f8e000 */
[----:B------:R-:W-:Y:S01]  /*7280*/  FADD R174, R174, R175 ;  /* 0x000000afaeae7221 */ /* 0x000fe20000000000 */
[----:B------:R-:W-:Y:S01]  /*7290*/  HGMMA.64x32x16.F32.BF16 R120, R24, gdesc[UR16].tnspB, R120, gsb0 ;  /* 0x4060001018787df0 */ /* 0x000fe20008001878 */
[----:B------:R-:W-:Y:S01]  /*72a0*/  @!P2 FMUL R45, R45, 0.5 ;  /* 0x3f0000002d2da820 */ /* 0x000fe20000400000 */
[--C-:B------:R-:W-:Y:S01]  /*72b0*/  FFMA R79, R79, UR14, -R180.reuse ;  /* 0x0000000e4f4f7c23 */ /* 0x100fe200080008b4 */
[--C-:B------:R-:W-:Y:S01]  /*72c0*/  FFMA R78, R78, UR14, -R180.reuse ;  /* 0x0000000e4e4e7c23 */ /* 0x100fe200080008b4 */
[--C-:B------:R-:W-:Y:S01]  /*72d0*/  FFMA R82, R82, UR14, -R180.reuse ;  /* 0x0000000e52527c23 */ /* 0x100fe200080008b4 */
[----:B------:R-:W3:Y:S01]  /*72e0*/  MUFU.EX2 R39, R39 ;  /* 0x0000002700277308 */ /* 0x000ee20000000800 */
[----:B-1----:R-:W-:Y:S01]  /*72f0*/  @!P3 FMUL R42, R42, R42 ;  /* 0x0000002a2a2ab220 */ /* 0x002fe20000400000 */
[----:B------:R-:W-:Y:S01]  /*7300*/  FSETP.GEU.AND P3, PT, R187, -126, PT ;  /* 0xc2fc0000bb00780b */ /* 0x000fe20003f6e000 */
[--C-:B------:R-:W-:Y:S01]  /*7310*/  FFMA R83, R83, UR14, -R180.reuse ;  /* 0x0000000e53537c23 */ /* 0x100fe200080008b4 */
[--C-:B------:R-:W-:Y:S01]  /*7320*/  FFMA R87, R87, UR14, -R180.reuse ;  /* 0x0000000e57577c23 */ /* 0x100fe200080008b4 */
[----:B------:R-:W-:Y:S01]  /*7330*/  FFMA R86, R86, UR14, -R180 ;  /* 0x0000000e56567c23 */ /* 0x000fe200080008b4 */
[----:B------:R-:W-:Y:S01]  /*7340*/  @!P4 FMUL R186, R186, 0.5 ;  /* 0x3f000000babac820 */ /* 0x000fe20000400000 */
[----:B------:R-:W-:Y:S01]  /*7350*/  IADD3 R168, R168, 0x1, RZ ;  /* 0x00000001a8a87810 */ /* 0x000fe20007ffe0ff */
[----:B------:R-:W1:Y:S01]  /*7360*/  MUFU.EX2 R29, R45 ;  /* 0x0000002d001d7308 */ /* 0x000e620000000800 */
[----:B--2---:R-:W-:Y:S01]  /*7370*/  @!P6 FMUL R40, R40, R40 ;  /* 0x000000282828e220 */ /* 0x004fe20000400000 */
[----:B------:R-:W-:-:S05]  /*7380*/  FSETP.GEU.AND P6, PT, R48, -126, PT ;  /* 0xc2fc00003000780b */ /* 0x000fca0003fce000 */
[----:B------:R-:W-:Y:S01]  /*7390*/  @!P3 FMUL R187, R187, 0.5 ;  /* 0x3f000000bbbbb820 */ /* 0x000fe20000400000 */
[----:B------:R2:W4:Y:S01]  /*73a0*/  MUFU.EX2 R43, R186 ;  /* 0x000000ba002b7308 */ /* 0x0005220000000800 */
[----:B---3--:R-:W-:Y:S01]  /*73b0*/  @!P5 FMUL R39, R39, R39 ;  /* 0x000000272727d220 */ /* 0x008fe20000400000 */
[----:B------:R-:W-:-:S05]  /*73c0*/  FSETP.GEU.AND P5, PT, R44, -126, PT ;  /* 0xc2fc00002c00780b */ /* 0x000fca0003fae000 */
[----:B------:R-:W-:Y:S01]  /*73d0*/  @!P6 FMUL R48, R48, 0.5 ;  /* 0x3f0000003030e820 */ /* 0x000fe20000400000 */
[----:B------:R3:W5:Y:S01]  /*73e0*/  MUFU.EX2 R47, R187 ;  /* 0x000000bb002f7308 */ /* 0x0007620000000800 */
[----:B-1----:R-:W-:Y:S01]  /*73f0*/  @!P2 FMUL R29, R29, R29 ;  /* 0x0000001d1d1da220 */ /* 0x002fe20000400000 */
[----:B------:R-:W-:Y:S01]  /*7400*/  FSETP.GEU.AND P2, PT, R49, -126, PT ;  /* 0xc2fc00003100780b */ /* 0x000fe20003f4e000 */
[----:B--2---:R-:W-:Y:S01]  /*7410*/  FFMA R186, R58, UR14, -R180 ;  /* 0x0000000e3aba7c23 */ /* 0x004fe200080008b4 */
[----:B------:R-:W-:-:S03]  /*7420*/  IADD3 R58, R28, 0x680, RZ ;  /* 0x000006801c3a7810 */ /* 0x000fc60007ffe0ff */
[----:B------:R-:W-:Y:S01]  /*7430*/  @!P5 FMUL R44, R44, 0.5 ;  /* 0x3f0000002c2cd820 */ /* 0x000fe20000400000 */
[----:B------:R-:W1:Y:S01]  /*7440*/  MUFU.EX2 R45, R48 ;  /* 0x00000030002d7308 */ /* 0x000e620000000800 */
[----:B----4-:R-:W-:Y:S01]  /*7450*/  @!P4 FMUL R43, R43, R43 ;  /* 0x0000002b2b2bc220 */ /* 0x010fe20000400000 */
[----:B---3--:R-:W-:Y:S01]  /*7460*/  FFMA R187, R59, UR14, -R180 ;  /* 0x0000000e3bbb7c23 */ /* 0x008fe200080008b4 */
[----:B------:R-:W-:Y:S02]  /*7470*/  MOV R59, 0x80000020 ;  /* 0x80000020003b7802 */ /* 0x000fe40000000f00 */
[----:B------:R-:W-:Y:S02]  /*7480*/  FSETP.GEU.AND P4, PT, R188, -126, PT ;  /* 0xc2fc0000bc00780b */ /* 0x000fe40003f8e000 */
[----:B------:R-:W-:Y:S01]  /*7490*/  @!P2 FMUL R49, R49, 0.5 ;  /* 0x3f0000003131a820 */ /* 0x000fe20000400000 */
[----:B------:R-:W2:Y:S01]  /*74a0*/  MUFU.EX2 R44, R44 ;  /* 0x0000002c002c7308 */ /* 0x000ea20000000800 */
[----:B-----5:R-:W-:Y:S01]  /*74b0*/  @!P3 FMUL R47, R47, R47 ;  /* 0x0000002f2f2fb220 */ /* 0x020fe20000400000 */
[----:B------:R-:W-:Y:S01]  /*74c0*/  FSETP.GEU.AND P3, PT, R184, -126, PT ;  /* 0xc2fc0000b800780b */ /* 0x000fe20003f6e000 */
[----:B------:R-:W-:-:S02]  /*74d0*/  WARPGROUP.DEPBAR.LE gsb0, 0x0 ;  /* 0x00008000000079c5 */ /* 0x000fc40000010000 */
[----:B------:R-:W-:-:S03]  /*74e0*/  WARPGROUP.ARRIVE ;  /* 0x00000000000079c5 */ /* 0x000fc60000000000 */
[----:B------:R-:W3:Y:S01]  /*74f0*/  MUFU.EX2 R46, R49 ;  /* 0x00000031002e7308 */ /* 0x000ee20000000800 */
[----:B-1----:R-:W-:Y:S01]  /*7500*/  @!P6 FMUL R45, R45, R45 ;  /* 0x0000002d2d2de220 */ /* 0x002fe20000400000 */
[----:B------:R-:W-:Y:S01]  /*7510*/  @!P4 FMUL R188, R188, 0.5 ;  /* 0x3f000000bcbcc820 */ /* 0x000fe20000400000 */
[----:B------:R-:W-:Y:S01]  /*7520*/  FSETP.GEU.AND P6, PT, R50, -126, PT ;  /* 0xc2fc00003200780b */ /* 0x000fe20003fce000 */
[----:B------:R-:W-:Y:S01]  /*7530*/  HGMMA.64x32x16.F32.BF16 R104, R24, gdesc[UR24].tnspB, R104, gsb0 ;  /* 0x4060001818687df0 */ /* 0x000fe20008001868 */
[----:B------:R-:W-:Y:S02]  /*7540*/  R2UR UR26, R58 ;  /* 0x000000003a1a72ca */ /* 0x000fe400000e0000 */
[----:B------:R-:W-:Y:S01]  /*7550*/  @!P3 FMUL R184, R184, 0.5 ;  /* 0x3f000000b8b8b820 */ /* 0x000fe20000400000 */
[----:B------:R-:W-:Y:S01]  /*7560*/  R2UR UR27, R59 ;  /* 0x000000003b1b72ca */ /* 0x000fe200000e0000 */
[----:B--2---:R-:W-:Y:S01]  /*7570*/  @!P5 FMUL R44, R44, R44 ;  /* 0x0000002c2c2cd220 */ /* 0x004fe20000400000 */
[----:B------:R-:W-:Y:S01]  /*7580*/  FSETP.GEU.AND P5, PT, R57, -126, PT ;  /* 0xc2fc00003900780b */ /* 0x000fe20003fae000 */
[----:B------:R1:W2:Y:S01]  /*7590*/  MUFU.EX2 R48, R188 ;  /* 0x000000bc00307308 */ /* 0x0002a20000000800 */
[----:B------:R-:W-:-:S04]  /*75a0*/  FADD R59, R31, R30 ;  /* 0x0000001e1f3b7221 */ /* 0x000fc80000000000 */
[----:B------:R-:W-:Y:S01]  /*75b0*/  @!P6 FMUL R50, R50, 0.5 ;  /* 0x3f0000003232e820 */ /* 0x000fe20000400000 */
[----:B---3--:R-:W-:Y:S01]  /*75c0*/  @!P2 FMUL R46, R46, R46 ;  /* 0x0000002e2e2ea220 */ /* 0x008fe20000400000 */
[----:B------:R-:W-:Y:S01]  /*75d0*/  FSETP.GEU.AND P2, PT, R185, -126, PT ;  /* 0xc2fc0000b900780b */ /* 0x000fe20003f4e000 */
[----:B------:R-:W3:Y:S01]  /*75e0*/  MUFU.EX2 R52, R184 ;  /* 0x000000b800347308 */ /* 0x000ee20000000800 */
[----:B-1----:R-:W-:Y:S01]  /*75f0*/  FFMA R188, R63, UR14, -R180 ;  /* 0x0000000e3fbc7c23 */ /* 0x002fe200080008b4 */
[----:B------:R-:W-:Y:S02]  /*7600*/  MOV R63, 0x80000020 ;  /* 0x80000020003f7802 */ /* 0x000fe40000000f00 */
[----:B------:R-:W-:-:S04]  /*7610*/  @!P5 FMUL R57, R57, 0.5 ;  /* 0x3f0000003939d820 */ /* 0x000fc80000400000 */
[----:B------:R-:W1:Y:S01]  /*7620*/  MUFU.EX2 R49, R57 ;  /* 0x0000003900317308 */ /* 0x000e620000000800 */
[----:B--2---:R-:W-:Y:S01]  /*7630*/  @!P4 FMUL R48, R48, R48 ;  /* 0x000000303030c220 */ /* 0x004fe20000400000 */
[----:B------:R-:W-:Y:S02]  /*7640*/  FSETP.GEU.AND P4, PT, R53, -126, PT ;  /* 0xc2fc00003500780b */ /* 0x000fe40003f8e000 */
[----:B------:R-:W-:-:S04]  /*7650*/  @!P2 FMUL R185, R185, 0.5 ;  /* 0x3f000000b9b9a820 */ /* 0x000fc80000400000 */
[----:B------:R-:W2:Y:S01]  /*7660*/  MUFU.EX2 R50, R50 ;  /* 0x0000003200327308 */ /* 0x000ea20000000800 */
[----:B---3--:R-:W-:Y:S01]  /*7670*/  @!P3 FMUL R52, R52, R52 ;  /* 0x000000343434b220 */ /* 0x008fe20000400000 */
[----:B------:R-:W-:-:S05]  /*7680*/  FSETP.GEU.AND P3, PT, R186, -126, PT ;  /* 0xc2fc0000ba00780b */ /* 0x000fca0003f6e000 */
[----:B------:R-:W-:Y:S01]  /*7690*/  @!P4 FMUL R53, R53, 0.5 ;  /* 0x3f0000003535c820 */ /* 0x000fe20000400000 */
[----:B------:R-:W3:Y:S01]  /*76a0*/  MUFU.EX2 R51, R185 ;  /* 0x000000b900337308 */ /* 0x000ee20000000800 */
[----:B-1----:R-:W-:Y:S01]  /*76b0*/  @!P5 FMUL R49, R49, R49 ;  /* 0x000000313131d220 */ /* 0x002fe20000400000 */
[----:B------:R-:W-:-:S05]  /*76c0*/  FSETP.GEU.AND P5, PT, R54, -126, PT ;  /* 0xc2fc00003600780b */ /* 0x000fca0003fae000 */
[----:B------:R-:W-:Y:S01]  /*76d0*/  @!P3 FMUL R186, R186, 0.5 ;  /* 0x3f000000babab820 */ /* 0x000fe20000400000 */
[----:B------:R-:W1:Y:S01]  /*76e0*/  MUFU.EX2 R53, R53 ;  /* 0x0000003500357308 */ /* 0x000e620000000800 */
[----:B--2---:R-:W-:Y:S01]  /*76f0*/  @!P6 FMUL R50, R50, R50 ;  /* 0x000000323232e220 */ /* 0x004fe20000400000 */
[----:B------:R-:W-:Y:S01]  /*7700*/  FSETP.GEU.AND P6, PT, R183, -126, PT ;  /* 0xc2fc0000b700780b */ /* 0x000fe20003fce000 */
[----:B------:R-:W-:Y:S02]  /*7710*/  WARPGROUP.DEPBAR.LE gsb0, 0x0 ;  /* 0x00008000000079c5 */ /* 0x000fe40000010000 */
[----:B------:R-:W-:Y:S02]  /*7720*/  WARPGROUP.ARRIVE ;  /* 0x00000000000079c5 */ /* 0x000fe40000000000 */
[----:B------:R-:W-:Y:S01]  /*7730*/  @!P5 FMUL R54, R54, 0.5 ;  /* 0x3f0000003636d820 */ /* 0x000fe20000400000 */
[----:B------:R-:W2:Y:S01]  /*7740*/  MUFU.EX2 R57, R186 ;  /* 0x000000ba00397308 */ /* 0x000ea20000000800 */
[----:B---3--:R-:W-:Y:S01]  /*7750*/  @!P2 FMUL R51, R51, R51 ;  /* 0x000000333333a220 */ /* 0x008fe20000400000 */
[----:B------:R-:W-:Y:S01]  /*7760*/  FSETP.GEU.AND P2, PT, R56, -126, PT ;  /* 0xc2fc00003800780b */ /* 0x000fe20003f4e000 */
[----:B------:R-:W-:Y:S04]  /*7770*/  HGMMA.64x32x16.F32.BF16 R88, R24, gdesc[UR32].tnspB, R88, gsb0 ;  /* 0x4060002018587df0 */ /* 0x000fe80008001858 */
[----:B------:R-:W-:Y:S01]  /*7780*/  @!P6 FMUL R183, R183, 0.5 ;  /* 0x3f000000b7b7e820 */ /* 0x000fe20000400000 */
[----:B------:R-:W3:Y:S01]  /*7790*/  MUFU.EX2 R54, R54 ;  /* 0x0000003600367308 */ /* 0x000ee20000000800 */
[----:B-1----:R-:W-:Y:S01]  /*77a0*/  @!P4 FMUL R53, R53, R53 ;  /* 0x000000353535c220 */ /* 0x002fe20000400000 */
[----:B------:R-:W-:-:S05]  /*77b0*/  FSETP.GEU.AND P4, PT, R187, -126, PT ;  /* 0xc2fc0000bb00780b */ /* 0x000fca0003f8e000 */
[----:B------:R-:W-:Y:S01]  /*77c0*/  @!P2 FMUL R56, R56, 0.5 ;  /* 0x3f0000003838a820 */ /* 0x000fe20000400000 */
[----:B------:R-:W1:Y:S01]  /*77d0*/  MUFU.EX2 R55, R183 ;  /* 0x000000b700377308 */ /* 0x000e620000000800 */
[----:B--2---:R-:W-:Y:S01]  /*77e0*/  @!P3 FMUL R57, R57, R57 ;  /* 0x000000393939b220 */ /* 0x004fe20000400000 */
[----:B------:R-:W-:-:S05]  /*77f0*/  FSETP.GEU.AND P3, PT, R188, -126, PT ;  /* 0xc2fc0000bc00780b */ /* 0x000fca0003f6e000 */
[----:B------:R-:W-:Y:S01]  /*7800*/  @!P4 FMUL R187, R187, 0.5 ;  /* 0x3f000000bbbbc820 */ /* 0x000fe20000400000 */
        /* <DEDUP_REMOVED lines=14> */
[----:B------:R-:W-:Y:S01]  /*78f0*/  FSETP.GEU.AND P4, PT, R64, -126, PT ;  /* 0xc2fc00004000780b */ /* 0x000fe20003f8e000 */
[----:B------:R-:W-:Y:S02]  /*7900*/  WARPGROUP.DEPBAR.LE gsb0, 0x0 ;  /* 0x00008000000079c5 */ /* 0x000fe40000010000 */
[----:B------:R-:W-:Y:S02]  /*7910*/  F2FP.BF16.F32.PACK_AB R24, R32, R33 ;  /* 0x000000212018723e */ /* 0x000fe400000010ff */
[----:B------:R-:W-:Y:S01]  /*7920*/  @!P2 FMUL R189, R189, 0.5 ;  /* 0x3f000000bdbda820 */ /* 0x000fe20000400000 */
[----:B------:R-:W-:Y:S01]  /*7930*/  F2FP.BF16.F32.PACK_AB R25, R35, R34 ;  /* 0x000000222319723e */ /* 0x000fe200000010ff */
[----:B------:R-:W3:Y:S01]  /*7940*/  MUFU.EX2 R61, R61 ;  /* 0x0000003d003d7308 */ /* 0x000ee20000000800 */
[----:B------:R-:W-:Y:S01]  /*7950*/  F2FP.BF16.F32.PACK_AB R26, R37, R36 ;  /* 0x00000024251a723e */ /* 0x000fe200000010ff */
[----:B-1----:R-:W-:Y:S01]  /*7960*/  @!P3 FMUL R30, R30, R30 ;  /* 0x0000001e1e1eb220 */ /* 0x002fe20000400000 */
[----:B------:R-:W-:Y:S01]  /*7970*/  F2FP.BF16.F32.PACK_AB R27, R38, R41 ;  /* 0x00000029261b723e */ /* 0x000fe200000010ff */
[----:B------:R-:W-:-:S02]  /*7980*/  FADD R34, R59, R34 ;  /* 0x000000223b227221 */ /* 0x000fc40000000000 */
[----:B------:R-:W-:Y:S01]  /*7990*/  @!P4 FMUL R64, R64, 0.5 ;  /* 0x3f0000004040c820 */ /* 0x000fe20000400000 */
[----:B--2---:R-:W-:Y:S01]  /*79a0*/  @!P5 FMUL R60, R60, R60 ;  /* 0x0000003c3c3cd220 */ /* 0x004fe20000400000 */
[----:B------:R-:W-:Y:S01]  /*79b0*/  WARPGROUP.ARRIVE ;  /* 0x00000000000079c5 */ /* 0x000fe20000000000 */
[----:B------:R-:W1:Y:S01]  /*79c0*/  MUFU.EX2 R31, R189 ;  /* 0x000000bd001f7308 */ /* 0x000e620000000800 */
[----:B------:R-:W-:Y:S01]  /*79d0*/  FADD R34, R34, R35 ;  /* 0x0000002322227221 */ /* 0x000fe20000000000 */
[----:B------:R-:W-:Y:S01]  /*79e0*/  MOV R35, 0x80000020 ;  /* 0x8000002000237802 */ /* 0x000fe20000000f00 */
[----:B------:R-:W-:Y:S01]  /*79f0*/  FADD R33, R174, R33 ;  /* 0x00000021ae217221 */ /* 0x000fe20000000000 */
[----:B------:R-:W-:Y:S01]  /*7a00*/  FSETP.GEU.AND P5, PT, R65, -126, PT ;  /* 0xc2fc00004100780b */ /* 0x000fe20003fae000 */
[----:B------:R-:W-:Y:S01]  /*7a10*/  HGMMA.64x32x16.F32.BF16 R152, R24, gdesc[UR36].tnspB, R152, gsb0 ;  /* 0x4060002418987df0 */ /* 0x000fe20008001898 */
[----:B------:R-:W-:Y:S01]  /*7a20*/  FADD R41, R34, R41 ;  /* 0x0000002922297221 */ /* 0x000fe20000000000 */
[----:B------:R-:W-:-:S02]  /*7a30*/  VIADD R34, R28, 0x900 ;  /* 0x000009001c227836 */ /* 0x000fc40000000000 */
[----:B------:R-:W-:Y:S01]  /*7a40*/  FADD R33, R33, R32 ;  /* 0x0000002021217221 */ /* 0x000fe20000000000 */
[----:B---3--:R-:W-:Y:S01]  /*7a50*/  @!P6 FMUL R61, R61, R61 ;  /* 0x0000003d3d3de220 */ /* 0x008fe20000400000 */
[----:B------:R-:W-:Y:S01]  /*7a60*/  FSETP.GEU.AND P6, PT, R66, -126, PT ;  /* 0xc2fc00004200780b */ /* 0x000fe20003fce000 */
[----:B------:R-:W2:Y:S01]  /*7a70*/  MUFU.EX2 R64, R64 ;  /* 0x0000004000407308 */ /* 0x000ea20000000800 */
[----:B------:R-:W-:Y:S01]  /*7a80*/  FSETP.GEU.AND P3, PT, R68, -126, PT ;  /* 0xc2fc00004400780b */ /* 0x000fe20003f6e000 */
[----:B------:R-:W-:Y:S01]  /*7a90*/  FADD R36, R33, R36 ;  /* 0x0000002421247221 */ /* 0x000fe20000000000 */
[----:B------:R-:W-:Y:S01]  /*7aa0*/  FADD R38, R41, R38 ;  /* 0x0000002629267221 */ /* 0x000fe20000000000 */
[----:B-1----:R-:W-:Y:S01]  /*7ab0*/  @!P2 FMUL R31, R31, R31 ;  /* 0x0000001f1f1fa220 */ /* 0x002fe20000400000 */
[----:B------:R-:W-:Y:S01]  /*7ac0*/  @!P5 FMUL R65, R65, 0.5 ;  /* 0x3f0000004141d820 */ /* 0x000fe20000400000 */
[----:B------:R-:W-:Y:S01]  /*7ad0*/  FSETP.GEU.AND P2, PT, R67, -126, PT ;  /* 0xc2fc00004300780b */ /* 0x000fe20003f4e000 */
[----:B------:R-:W-:-:S05]  /*7ae0*/  FADD R36, R36, R37 ;  /* 0x0000002524247221 */ /* 0x000fca0000000000 */
[----:B------:R-:W-:Y:S01]  /*7af0*/  @!P6 FMUL R66, R66, 0.5 ;  /* 0x3f0000004242e820 */ /* 0x000fe20000400000 */
[----:B------:R-:W1:Y:S01]  /*7b00*/  MUFU.EX2 R65, R65 ;  /* 0x0000004100417308 */ /* 0x000e620000000800 */
[----:B------:R-:W-:Y:S01]  /*7b10*/  @!P3 FMUL R68, R68, 0.5 ;  /* 0x3f0000004444b820 */ /* 0x000fe20000400000 */
[----:B--2---:R-:W-:Y:S01]  /*7b20*/  @!P4 FMUL R64, R64, R64 ;  /* 0x000000404040c220 */ /* 0x004fe20000400000 */
[----:B------:R-:W-:-:S05]  /*7b30*/  FSETP.GEU.AND P4, PT, R69, -126, PT ;  /* 0xc2fc00004500780b */ /* 0x000fca0003f8e000 */
[----:B------:R-:W2:Y:S01]  /*7b40*/  MUFU.EX2 R32, R66 ;  /* 0x0000004200207308 */ /* 0x000ea20000000800 */
[----:B------:R-:W-:-:S07]  /*7b50*/  @!P2 FMUL R67, R67, 0.5 ;  /* 0x3f0000004343a820 */ /* 0x000fce0000400000 */
[----:B------:R-:W3:Y:S01]  /*7b60*/  MUFU.EX2 R33, R67 ;  /* 0x0000004300217308 */ /* 0x000ee20000000800 */
[----:B-1----:R-:W-:Y:S01]  /*7b70*/  @!P5 FMUL R65, R65, R65 ;  /* 0x000000414141d220 */ /* 0x002fe20000400000 */
[----:B------:R-:W-:Y:S01]  /*7b80*/  FSETP.GEU.AND P5, PT, R70, -126, PT ;  /* 0xc2fc00004600780b */ /* 0x000fe20003fae000 */
[----:B------:R-:W-:-:S05]  /*7b90*/  @!P4 FMUL R69, R69, 0.5 ;  /* 0x3f0000004545c820 */ /* 0x000fca0000400000 */
        /* <DEDUP_REMOVED lines=11> */
[----:B-1----:R-:W-:Y:S01]  /*7c50*/  @!P3 FMUL R68, R68, R68 ;  /* 0x000000444444b220 */ /* 0x002fe20000400000 */
[----:B------:R-:W-:Y:S01]  /*7c60*/  FSETP.GEU.AND P3, PT, R73, -126, PT ;  /* 0xc2fc00004900780b */ /* 0x000fe20003f6e000 */
[----:B------:R-:W1:Y:S05]  /*7c70*/  MUFU.EX2 R70, R70 ;  /* 0x0000004600467308 */ /* 0x000e6a0000000800 */
[----:B------:R-:W-:-:S03]  /*7c80*/  @!P2 FMUL R72, R72, 0.5 ;  /* 0x3f0000004848a820 */ /* 0x000fc60000400000 */
[----:B------:R-:W3:Y:S01]  /*7c90*/  MUFU.EX2 R71, R71 ;  /* 0x0000004700477308 */ /* 0x000ee20000000800 */
[----:B--2---:R-:W-:Y:S01]  /*7ca0*/  @!P4 FMUL R69, R69, R69 ;  /* 0x000000454545c220 */ /* 0x004fe20000400000 */
[----:B------:R-:W-:Y:S02]  /*7cb0*/  FSETP.GEU.AND P4, PT, R74, -126, PT ;  /* 0xc2fc00004a00780b */ /* 0x000fe40003f8e000 */
[----:B------:R-:W-:-:S04]  /*7cc0*/  @!P3 FMUL R73, R73, 0.5 ;  /* 0x3f0000004949b820 */ /* 0x000fc80000400000 */
        /* <DEDUP_REMOVED lines=9> */
[----:B--2---:R-:W-:Y:S01]  /*7d60*/  @!P2 FMUL R37, R37, R37 ;  /* 0x000000252525a220 */ /* 0x004fe20000400000 */
[----:B------:R-:W-:-:S05]  /*7d70*/  FSETP.GEU.AND P2, PT, R77, -126, PT ;  /* 0xc2fc00004d00780b */ /* 0x000fca0003f4e000 */
[----:B------:R-:W-:Y:S01]  /*7d80*/  @!P6 FMUL R76, R76, 0.5 ;  /* 0x3f0000004c4ce820 */ /* 0x000fe20000400000 */
[----:B------:R-:W2:Y:S01]  /*7d90*/  MUFU.EX2 R75, R75 ;  /* 0x0000004b004b7308 */ /* 0x000ea20000000800 */
[----:B-1----:R-:W-:Y:S01]  /*7da0*/  @!P3 FMUL R73, R73, R73 ;  /* 0x000000494949b220 */ /* 0x002fe20000400000 */
[----:B------:R-:W-:Y:S01]  /*7db0*/  FSETP.GEU.AND P3, PT, R78, -126, PT ;  /* 0xc2fc00004e00780b */ /* 0x000fe20003f6e000 */
[----:B------:R-:W-:Y:S02]  /*7dc0*/  WARPGROUP.DEPBAR.LE gsb0, 0x0 ;  /* 0x00008000000079c5 */ /* 0x000fe40000010000 */
[----:B------:R-:W-:Y:S01]  /*7dd0*/  WARPGROUP.ARRIVE ;  /* 0x00000000000079c5 */ /* 0x000fe20000000000 */
[----:B---3--:R-:W-:Y:S01]  /*7de0*/  @!P4 FMUL R41, R41, R41 ;  /* 0x000000292929c220 */ /* 0x008fe20000400000 */
[----:B------:R-:W-:Y:S01]  /*7df0*/  FSETP.GEU.AND P4, PT, R79, -126, PT ;  /* 0xc2fc00004f00780b */ /* 0x000fe20003f8e000 */
[----:B------:R-:W-:-:S03]  /*7e00*/  @!P2 FMUL R77, R77, 0.5 ;  /* 0x3f0000004d4da820 */ /* 0x000fc60000400000 */
[----:B------:R-:W-:Y:S04]  /*7e10*/  HGMMA.64x32x16.F32.BF16 R120, R24, gdesc[UR44].tnspB, R120, gsb0 ;  /* 0x4060002c18787df0 */ /* 0x000fe80008001878 */
[----:B------:R-:W-:Y:S01]  /*7e20*/  @!P3 FMUL R78, R78, 0.5 ;  /* 0x3f0000004e4eb820 */ /* 0x000fe20000400000 */
[----:B------:R-:W1:Y:S01]  /*7e30*/  MUFU.EX2 R77, R77 ;  /* 0x0000004d004d7308 */ /* 0x000e620000000800 */
[----:B--2---:R-:W-:Y:S01]  /*7e40*/  @!P5 FMUL R75, R75, R75 ;  /* 0x0000004b4b4bd220 */ /* 0x004fe20000400000 */
[----:B------:R-:W-:Y:S02]  /*7e50*/  FSETP.GEU.AND P5, PT, R80, -126, PT ;  /* 0xc2fc00005000780b */ /* 0x000fe40003fae000 */
[----:B------:R-:W-:-:S06]  /*7e60*/  @!P4 FMUL R79, R79, 0.5 ;  /* 0x3f0000004f4fc820 */ /* 0x000fcc0000400000 */
[----:B------:R-:W2:Y:S05]  /*7e70*/  MUFU.EX2 R79, R79 ;  /* 0x0000004f004f7308 */ /* 0x000eaa0000000800 */
[----:B------:R-:W-:Y:S01]  /*7e80*/  @!P5 FMUL R80, R80, 0.5 ;  /* 0x3f0000005050d820 */ /* 0x000fe20000400000 */
[----:B-1----:R-:W-:Y:S01]  /*7e90*/  @!P2 FMUL R77, R77, R77 ;  /* 0x0000004d4d4da220 */ /* 0x002fe20000400000 */
[----:B------:R-:W-:Y:S01]  /*7ea0*/  FSETP.GEU.AND P2, PT, R82, -126, PT ;  /* 0xc2fc00005200780b */ /* 0x000fe20003f4e000 */
[----:B--2---:R-:W-:Y:S01]  /*7eb0*/  @!P4 FMUL R79, R79, R79 ;  /* 0x0000004f4f4fc220 */ /* 0x004fe20000400000 */
[----:B------:R-:W-:-:S11]  /*7ec0*/  FSETP.GEU.AND P4, PT, R84, -126, PT ;  /* 0xc2fc00005400780b */ /* 0x000fd60003f8e000 */
[----:B------:R-:W-:-:S04]  /*7ed0*/  @!P2 FMUL R82, R82, 0.5 ;  /* 0x3f0000005252a820 */ /* 0x000fc80000400000 */
[----:B------:R-:W1:Y:S01]  /*7ee0*/  MUFU.EX2 R59, R82 ;  /* 0x00000052003b7308 */ /* 0x000e620000000800 */
[----:B------:R-:W-:Y:S01]  /*7ef0*/  @!P4 FMUL R84, R84, 0.5 ;  /* 0x3f0000005454c820 */ /* 0x000fe20000400000 */
[----:B------:R-:W-:Y:S02]  /*7f00*/  WARPGROUP.DEPBAR.LE gsb0, 0x0 ;  /* 0x00008000000079c5 */ /* 0x000fe40000010000 */
[----:B------:R-:W-:Y:S01]  /*7f10*/  WARPGROUP.ARRIVE ;  /* 0x00000000000079c5 */ /* 0x000fe20000000000 */
[----:B-1----:R-:W-:Y:S01]  /*7f20*/  @!P2 FMUL R59, R59, R59 ;  /* 0x0000003b3b3ba220 */ /* 0x002fe20000400000 */
[----:B------:R-:W-:-:S04]  /*7f30*/  FSETP.GEU.AND P2, PT, R87, -126, PT ;  /* 0xc2fc00005700780b */ /* 0x000fc80003f4e000 */
[----:B------:R-:W-:Y:S09]  /*7f40*/  HGMMA.64x32x16.F32.BF16 R104, R24, gdesc[UR48].tnspB, R104, gsb0 ;  /* 0x4060003018687df0 */ /* 0x000ff20008001868 */
[----:B------:R-:W-:-:S06]  /*7f50*/  @!P2 FMUL R87, R87, 0.5 ;  /* 0x3f0000005757a820 */ /* 0x000fcc0000400000 */
[----:B------:R-:W1:Y:S02]  /*7f60*/  MUFU.EX2 R87, R87 ;  /* 0x0000005700577308 */ /* 0x000e640000000800 */
[----:B-1----:R-:W-:Y:S01]  /*7f70*/  @!P2 FMUL R87, R87, R87 ;  /* 0x000000575757a220 */ /* 0x002fe20000400000 */
[----:B------:R-:W-:-:S04]  /*7f80*/  ISETP.NE.AND P2, PT, R168, 0x4, PT ;  /* 0x00000004a800780c */ /* 0x000fc80003f45270 */
[----:B------:R-:W-:Y:S01]  /*7f90*/  SEL R168, R168, RZ, P2 ;  /* 0x000000ffa8a87207 */ /* 0x000fe20001000000 */
[----:B------:R-:W-:Y:S02]  /*7fa0*/  WARPGROUP.DEPBAR.LE gsb0, 0x0 ;  /* 0x00008000000079c5 */ /* 0x000fe40000010000 */
[----:B------:R-:W-:-:S06]  /*7fb0*/  WARPGROUP.ARRIVE ;  /* 0x00000000000079c5 */ /* 0x000fcc0000000000 */
[----:B------:R-:W-:Y:S03]  /*7fc0*/  HGMMA.64x32x16.F32.BF16 R88, R24, gdesc[UR4].tnspB, R88, gsb0 ;  /* 0x4060000418587df0 */ /* 0x000fe60008001858 */
[----:B------:R-:W-:Y:S02]  /*7fd0*/  WARPGROUP.DEPBAR.LE gsb0, 0x0 ;  /* 0x00008000000079c5 */ /* 0x000fe40000010000 */
[C---:B------:R-:W-:Y:S01]  /*7fe0*/  VIADD R26, R28.reuse, 0x280 ;  /* 0x000002801c1a7836 */ /* 0x040fe20000000000 */
[----:B------:R-:W-:Y:S02]  /*7ff0*/  IADD3 R24, R28, 0x80, RZ ;  /* 0x000000801c187810 */ /* 0x000fe40007ffe0ff */
[----:B------:R-:W-:Y:S02]  /*8000*/  MOV R25, 0x80000020 ;  /* 0x8000002000197802 */ /* 0x000fe40000000f00 */
[----:B------:R-:W-:-:S02]  /*8010*/  MOV R27, 0x80000020 ;  /* 0x80000020001b7802 */ /* 0x000fc40000000f00 */
[----:B------:R-:W-:Y:S01]  /*8020*/  R2UR UR10, R26 ;  /* 0x000000001a0a72ca */ /* 0x000fe200000e0000 */
[----:B------:R-:W-:Y:S01]  /*8030*/  VIADD R26, R28, 0x880 ;  /* 0x000008801c1a7836 */ /* 0x000fe20000000000 */
[----:B------:R-:W-:Y:S02]  /*8040*/  R2UR UR6, R24 ;  /* 0x00000000180672ca */ /* 0x000fe400000e0000 */
[----:B------:R-:W-:Y:S02]  /*8050*/  R2UR UR7, R25 ;  /* 0x00000000190772ca */ /* 0x000fe400000e0000 */
[----:B------:R-:W-:Y:S02]  /*8060*/  R2UR UR11, R27 ;  /* 0x000000001b0b72ca */ /* 0x000fe400000e0000 */
[----:B------:R-:W-:Y:S02]  /*8070*/  IADD3 R24, R28, 0x480, RZ ;  /* 0x000004801c187810 */ /* 0x000fe40007ffe0ff */
[----:B------:R-:W-:-:S02]  /*8080*/  MOV R25, 0x80000020 ;  /* 0x8000002000197802 */ /* 0x000fc40000000f00 */
[----:B------:R-:W-:Y:S02]  /*8090*/  MOV R27, 0x80000020 ;  /* 0x80000020001b7802 */ /* 0x000fe40000000f00 */
[----:B------:R-:W-:Y:S02]  /*80a0*/  R2UR UR18, R24 ;  /* 0x00000000181272ca */ /* 0x000fe400000e0000 */
[----:B------:R-:W-:Y:S02]  /*80b0*/  R2UR UR19, R25 ;  /* 0x00000000191372ca */ /* 0x000fe400000e0000 */
[----:B------:R-:W-:Y:S02]  /*80c0*/  R2UR UR34, R26 ;  /* 0x000000001a2272ca */ /* 0x000fe400000e0000 */
[----:B------:R-:W-:Y:S02]  /*80d0*/  R2UR UR35, R27 ;  /* 0x000000001b2372ca */ /* 0x000fe400000e0000 */
[----:B------:R-:W-:Y:S01]  /*80e0*/  F2FP.BF16.F32.PACK_AB R24, R40, R39 ;  /* 0x000000272818723e */ /* 0x000fe200000010ff */
[----:B------:R-:W-:Y:S01]  /*80f0*/  FADD R39, R36, R39 ;  /* 0x0000002724277221 */ /* 0x000fe20000000000 */
[----:B------:R-:W-:Y:S01]  /*8100*/  F2FP.BF16.F32.PACK_AB R25, R42, R29 ;  /* 0x0000001d2a19723e */ /* 0x000fe200000010ff */
[----:B------:R-:W-:Y:S01]  /*8110*/  FADD R29, R38, R29 ;  /* 0x0000001d261d7221 */ /* 0x000fe20000000000 */
[----:B------:R-:W-:Y:S01]  /*8120*/  F2FP.BF16.F32.PACK_AB R26, R44, R43 ;  /* 0x0000002b2c1a723e */ /* 0x000fe200000010ff */
[----:B------:R-:W-:Y:S01]  /*8130*/  FADD R40, R39, R40 ;  /* 0x0000002827287221 */ /* 0x000fe20000000000 */
[----:B------:R-:W-:Y:S01]  /*8140*/  F2FP.BF16.F32.PACK_AB R27, R46, R45 ;  /* 0x0000002d2e1b723e */ /* 0x000fe200000010ff */
[----:B------:R-:W1:Y:S01]  /*8150*/  MUFU.EX2 R39, R76 ;  /* 0x0000004c00277308 */ /* 0x000e620000000800 */
[----:B------:R-:W-:Y:S01]  /*8160*/  FADD R42, R29, R42 ;  /* 0x0000002a1d2a7221 */ /* 0x000fe20000000000 */
[----:B------:R-:W-:Y:S01]  /*8170*/  FADD R43, R40, R43 ;  /* 0x0000002b282b7221 */ /* 0x000fe20000000000 */
[----:B------:R-:W-:Y:S01]  /*8180*/  WARPGROUP.ARRIVE ;  /* 0x00000000000079c5 */ /* 0x000fe20000000000 */
[----:B------:R-:W-:Y:S01]  /*8190*/  MOV R29, 0x80000020 ;  /* 0x80000020001d7802 */ /* 0x000fe20000000f00 */
[----:B------:R-:W-:Y:S01]  /*81a0*/  FADD R45, R42, R45 ;  /* 0x0000002d2a2d7221 */ /* 0x000fe20000000000 */
[----:B------:R-:W-:-:S02]  /*81b0*/  FADD R44, R43, R44 ;  /* 0x0000002c2b2c7221 */ /* 0x000fc40000000000 */
[----:B------:R-:W2:Y:S01]  /*81c0*/  MUFU.EX2 R43, R78 ;  /* 0x0000004e002b7308 */ /* 0x000ea20000000800 */
[----:B------:R-:W-:Y:S01]  /*81d0*/  HGMMA.64x32x16.F32.BF16 R152, R24, gdesc[UR4].tnspB, R152, gsb0 ;  /* 0x4060000418987df0 */ /* 0x000fe20008001898 */
[----:B------:R-:W-:-:S06]  /*81e0*/  FADD R46, R45, R46 ;  /* 0x0000002e2d2e7221 */ /* 0x000fcc0000000000 */
[----:B------:R-:W3:Y:S01]  /*81f0*/  MUFU.EX2 R45, R80 ;  /* 0x00000050002d7308 */ /* 0x000ee20000000800 */
[----:B-1----:R-:W-:Y:S01]  /*8200*/  @!P6 FMUL R39, R39, R39 ;  /* 0x000000272727e220 */ /* 0x002fe20000400000 */
[----:B------:R-:W-:Y:S01]  /*8210*/  FSETP.GEU.AND P6, PT, R81, -126, PT ;  /* 0xc2fc00005100780b */ /* 0x000fe20003fce000 */
[----:B--2---:R-:W-:Y:S01]  /*8220*/  @!P3 FMUL R43, R43, R43 ;  /* 0x0000002b2b2bb220 */ /* 0x004fe20000400000 */
[----:B------:R-:W-:-:S11]  /*8230*/  FSETP.GEU.AND P3, PT, R83, -126, PT ;  /* 0xc2fc00005300780b */ /* 0x000fd60003f6e000 */
[----:B------:R-:W-:Y:S01]  /*8240*/  @!P6 FMUL R81, R81, 0.5 ;  /* 0x3f0000005151e820 */ /* 0x000fe20000400000 */
[----:B---3--:R-:W-:Y:S01]  /*8250*/  @!P5 FMUL R45, R45, R45 ;  /* 0x0000002d2d2dd220 */ /* 0x008fe20000400000 */
[----:B------:R-:W-:-:S04]  /*8260*/  FSETP.GEU.AND P5, PT, R85, -126, PT ;  /* 0xc2fc00005500780b */ /* 0x000fc80003fae000 */
[----:B------:R-:W1:Y:S01]  /*8270*/  MUFU.EX2 R81, R81 ;  /* 0x0000005100517308 */ /* 0x000e620000000800 */
[----:B------:R-:W-:-:S07]  /*8280*/  @!P3 FMUL R83, R83, 0.5 ;  /* 0x3f0000005353b820 */ /* 0x000fce0000400000 */
[----:B------:R-:W2:Y:S01]  /*8290*/  MUFU.EX2 R83, R83 ;  /* 0x0000005300537308 */ /* 0x000ea20000000800 */
[----:B------:R-:W-:-:S07]  /*82a0*/  @!P5 FMUL R85, R85, 0.5 ;  /* 0x3f0000005555d820 */ /* 0x000fce0000400000 */
[----:B------:R-:W3:Y:S01]  /*82b0*/  MUFU.EX2 R85, R85 ;  /* 0x0000005500557308 */ /* 0x000ee20000000800 */
[----:B-1----:R-:W-:Y:S01]  /*82c0*/  @!P6 FMUL R81, R81, R81 ;  /* 0x000000515151e220 */ /* 0x002fe20000400000 */
[----:B------:R-:W-:Y:S01]  /*82d0*/  FSETP.GEU.AND P6, PT, R86, -126, PT ;  /* 0xc2fc00005600780b */ /* 0x000fe20003fce000 */
[----:B------:R-:W-:Y:S02]  /*82e0*/  WARPGROUP.DEPBAR.LE gsb0, 0x0 ;  /* 0x00008000000079c5 */ /* 0x000fe40000010000 */
[----:B------:R-:W-:Y:S01]  /*82f0*/  WARPGROUP.ARRIVE ;  /* 0x00000000000079c5 */ /* 0x000fe20000000000 */
[----:B--2---:R-:W-:-:S05]  /*8300*/  @!P3 FMUL R83, R83, R83 ;  /* 0x000000535353b220 */ /* 0x004fca0000400000 */
[----:B------:R-:W-:Y:S04]  /*8310*/  HGMMA.64x32x16.F32.BF16 R136, R24, gdesc[UR8].tnspB, R136, gsb0 ;  /* 0x4060000818887df0 */ /* 0x000fe80008001888 */
[----:B------:R-:W-:Y:S01]  /*8320*/  @!P6 FMUL R86, R86, 0.5 ;  /* 0x3f0000005656e820 */ /* 0x000fe20000400000 */
[----:B---3--:R-:W-:Y:S01]  /*8330*/  @!P5 FMUL R85, R85, R85 ;  /* 0x000000555555d220 */ /* 0x008fe20000400000 */
        /* <DEDUP_REMOVED lines=9> */
[----:B------:R-:W-:Y:S02]  /*83d0*/  R2UR UR34, R62 ;  /* 0x000000003e2272ca */ /* 0x000fe400000e0000 */
[----:B------:R-:W-:Y:S01]  /*83e0*/  R2UR UR35, R63 ;  /* 0x000000003f2372ca */ /* 0x000fe200000e0000 */
[----:B------:R-:W-:Y:S02]  /*83f0*/  WARPGROUP.DEPBAR.LE gsb0, 0x0 ;  /* 0x00008000000079c5 */ /* 0x000fe40000010000 */
[C---:B------:R-:W-:Y:S01]  /*8400*/  VIADD R26, R28.reuse, 0x2c0 ;  /* 0x000002c01c1a7836 */ /* 0x040fe20000000000 */
[----:B------:R-:W-:Y:S02]  /*8410*/  IADD3 R24, R28, 0xc0, RZ ;  /* 0x000000c01c187810 */ /* 0x000fe40007ffe0ff */
[----:B------:R-:W-:Y:S02]  /*8420*/  MOV R25, 0x80000020 ;  /* 0x8000002000197802 */ /* 0x000fe40000000f00 */
[----:B------:R-:W-:-:S02]  /*8430*/  MOV R27, 0x80000020 ;  /* 0x80000020001b7802 */ /* 0x000fc40000000f00 */
[----:B------:R-:W-:Y:S02]  /*8440*/  R2UR UR6, R24 ;  /* 0x00000000180672ca */ /* 0x000fe400000e0000 */
[----:B------:R-:W-:Y:S02]  /*8450*/  R2UR UR7, R25 ;  /* 0x00000000190772ca */ /* 0x000fe400000e0000 */
[----:B------:R-:W-:Y:S02]  /*8460*/  R2UR UR10, R26 ;  /* 0x000000001a0a72ca */ /* 0x000fe400000e0000 */
[----:B------:R-:W-:Y:S02]  /*8470*/  R2UR UR11, R27 ;  /* 0x000000001b0b72ca */ /* 0x000fe400000e0000 */
[C---:B------:R-:W-:Y:S02]  /*8480*/  IADD3 R24, R28.reuse, 0x4c0, RZ ;  /* 0x000004c01c187810 */ /* 0x040fe40007ffe0ff */
[----:B------:R-:W-:-:S02]  /*8490*/  IADD3 R26, R28, 0x6c0, RZ ;  /* 0x000006c01c1a7810 */ /* 0x000fc40007ffe0ff */
[----:B------:R-:W-:Y:S02]  /*84a0*/  MOV R25, 0x80000020 ;  /* 0x8000002000197802 */ /* 0x000fe40000000f00 */
[----:B------:R-:W-:Y:S02]  /*84b0*/  MOV R27, 0x80000020 ;  /* 0x80000020001b7802 */ /* 0x000fe40000000f00 */
[----:B------:R-:W-:Y:S02]  /*84c0*/  R2UR UR18, R24 ;  /* 0x00000000181272ca */ /* 0x000fe400000e0000 */
[----:B------:R-:W-:Y:S02]  /*84d0*/  R2UR UR19, R25 ;  /* 0x00000000191372ca */ /* 0x000fe400000e0000 */
[----:B------:R-:W-:Y:S02]  /*84e0*/  R2UR UR26, R26 ;  /* 0x000000001a1a72ca */ /* 0x000fe400000e0000 */
[----:B------:R-:W-:-:S02]  /*84f0*/  R2UR UR27, R27 ;  /* 0x000000001b1b72ca */ /* 0x000fc400000e0000 */
[----:B------:R-:W-:Y:S01]  /*8500*/  F2FP.BF16.F32.PACK_AB R24, R48, R47 ;  /* 0x0000002f3018723e */ /* 0x000fe200000010ff */
[----:B------:R-:W-:Y:S01]  /*8510*/  FADD R47, R44, R47 ;  /* 0x0000002f2c2f7221 */ /* 0x000fe20000000000 */
[----:B------:R-:W-:Y:S01]  /*8520*/  F2FP.BF16.F32.PACK_AB R25, R50, R49 ;  /* 0x000000313219723e */ /* 0x000fe200000010ff */
[----:B------:R-:W-:Y:S01]  /*8530*/  FADD R49, R46, R49 ;  /* 0x000000312e317221 */ /* 0x000fe20000000000 */
[----:B------:R-:W-:Y:S01]  /*8540*/  F2FP.BF16.F32.PACK_AB R26, R52, R51 ;  /* 0x00000033341a723e */ /* 0x000fe200000010ff */
[----:B------:R-:W-:Y:S01]  /*8550*/  FADD R48, R47, R48 ;  /* 0x000000302f307221 */ /* 0x000fe20000000000 */
[----:B------:R-:W-:Y:S01]  /*8560*/  F2FP.BF16.F32.PACK_AB R27, R54, R53 ;  /* 0x00000035361b723e */ /* 0x000fe200000010ff */
[----:B------:R-:W-:Y:S01]  /*8570*/  FADD R50, R49, R50 ;  /* 0x0000003231327221 */ /* 0x000fe20000000000 */
[----:B------:R-:W1:Y:S01]  /*8580*/  MUFU.EX2 R47, R84 ;  /* 0x00000054002f7308 */ /* 0x000e620000000800 */
[----:B------:R-:W-:Y:S01]  /*8590*/  FADD R51, R48, R51 ;  /* 0x0000003330337221 */ /* 0x000fe20000000000 */
[----:B------:R-:W-:Y:S01]  /*85a0*/  WARPGROUP.ARRIVE ;  /* 0x00000000000079c5 */ /* 0x000fe20000000000 */
[----:B------:R-:W-:-:S02]  /*85b0*/  FADD R53, R50, R53 ;  /* 0x0000003532357221 */ /* 0x000fc40000000000 */
[----:B------:R-:W-:Y:S02]  /*85c0*/  FADD R52, R51, R52 ;  /* 0x0000003433347221 */ /* 0x000fe40000000000 */
[----:B------:R-:W-:Y:S01]  /*85d0*/  FADD R54, R53, R54 ;  /* 0x0000003635367221 */ /* 0x000fe20000000000 */
[----:B------:R-:W-:Y:S01]  /*85e0*/  HGMMA.64x32x16.F32.BF16 R152, R24, gdesc[UR4].tnspB, R152, gsb0 ;  /* 0x4060000418987df0 */ /* 0x000fe20008001898 */
[----:B------:R-:W2:Y:S01]  /*85f0*/  MUFU.EX2 R49, R86 ;  /* 0x0000005600317308 */ /* 0x000ea20000000800 */
[----:B-1----:R-:W-:Y:S01]  /*8600*/  @!P4 FMUL R47, R47, R47 ;  /* 0x0000002f2f2fc220 */ /* 0x002fe20000400000 */
[----:B--2---:R-:W-:Y:S01]  /*8610*/  @!P6 FMUL R49, R49, R49 ;  /* 0x000000313131e220 */ /* 0x004fe20000400000 */
        /* <DEDUP_REMOVED lines=12> */
[----:B------:R-:W-:Y:S01]  /*86e0*/  R2UR UR34, R34 ;  /* 0x00000000222272ca */ /* 0x000fe200000e0000 */
[C---:B------:R-:W-:Y:S01]  /*86f0*/  VIADD R34, R28.reuse, 0x940 ;  /* 0x000009401c227836 */ /* 0x040fe20000000000 */
[----:B------:R-:W-:Y:S02]  /*8700*/  R2UR UR35, R35 ;  /* 0x00000000232372ca */ /* 0x000fe400000e0000 */
[----:B------:R-:W-:Y:S01]  /*8710*/  MOV R35, 0x80000020 ;  /* 0x8000002000237802 */ /* 0x000fe20000000f00 */
[----:B------:R-:W-:Y:S02]  /*8720*/  WARPGROUP.DEPBAR.LE gsb0, 0x0 ;  /* 0x00008000000079c5 */ /* 0x000fe40000010000 */
[C---:B------:R-:W-:Y:S01]  /*8730*/  VIADD R26, R28.reuse, 0x300 ;  /* 0x000003001c1a7836 */ /* 0x040fe20000000000 */
[----:B------:R-:W-:Y:S02]  /*8740*/  IADD3 R24, R28, 0x100, RZ ;  /* 0x000001001c187810 */ /* 0x000fe40007ffe0ff */
[----:B------:R-:W-:-:S02]  /*8750*/  MOV R25, 0x80000020 ;  /* 0x8000002000197802 */ /* 0x000fc40000000f00 */
[----:B------:R-:W-:Y:S02]  /*8760*/  MOV R27, 0x80000020 ;  /* 0x80000020001b7802 */ /* 0x000fe40000000f00 */
[----:B------:R-:W-:Y:S02]  /*8770*/  R2UR UR6, R24 ;  /* 0x00000000180672ca */ /* 0x000fe400000e0000 */
[----:B------:R-:W-:Y:S02]  /*8780*/  R2UR UR7, R25 ;  /* 0x00000000190772ca */ /* 0x000fe400000e0000 */
[----:B------:R-:W-:Y:S02]  /*8790*/  R2UR UR10, R26 ;  /* 0x000000001a0a72ca */ /* 0x000fe400000e0000 */
[----:B------:R-:W-:Y:S02]  /*87a0*/  R2UR UR11, R27 ;  /* 0x000000001b0b72ca */ /* 0x000fe400000e0000 */
[----:B------:R-:W-:-:S02]  /*87b0*/  IADD3 R24, R28, 0x500, RZ ;  /* 0x000005001c187810 */ /* 0x000fc40007ffe0ff */
[----:B------:R-:W-:Y:S02]  /*87c0*/  IADD3 R26, R28, 0x700, RZ ;  /* 0x000007001c1a7810 */ /* 0x000fe40007ffe0ff */
[----:B------:R-:W-:Y:S02]  /*87d0*/  MOV R25, 0x80000020 ;  /* 0x8000002000197802 */ /* 0x000fe40000000f00 */
[----:B------:R-:W-:Y:S02]  /*87e0*/  MOV R27, 0x80000020 ;  /* 0x80000020001b7802 */ /* 0x000fe40000000f00 */
[----:B------:R-:W-:Y:S02]  /*87f0*/  R2UR UR18, R24 ;  /* 0x00000000181272ca */ /* 0x000fe400000e0000 */
[----:B------:R-:W-:Y:S02]  /*8800*/  R2UR UR19, R25 ;  /* 0x00000000191372ca */ /* 0x000fe400000e0000 */
[----:B------:R-:W-:-:S02]  /*8810*/  R2UR UR26, R26 ;  /* 0x000000001a1a72ca */ /* 0x000fc400000e0000 */
        /* <DEDUP_REMOVED lines=8> */
[----:B------:R-:W-:Y:S02]  /*88a0*/  FADD R58, R57, R58 ;  /* 0x0000003a393a7221 */ /* 0x000fe40000000000 */
[----:B------:R-:W-:Y:S01]  /*88b0*/  FADD R60, R55, R60 ;  /* 0x0000003c373c7221 */ /* 0x000fe20000000000 */
[----:B------:R-:W-:Y:S01]  /*88c0*/  WARPGROUP.ARRIVE ;  /* 0x00000000000079c5 */ /* 0x000fe20000000000 */
[----:B------:R-:W-:-:S02]  /*88d0*/  FADD R31, R58, R31 ;  /* 0x0000001f3a1f7221 */ /* 0x000fc40000000000 */
[----:B------:R-:W-:Y:S02]  /*88e0*/  FADD R61, R60, R61 ;  /* 0x0000003d3c3d7221 */ /* 0x000fe40000000000 */
[----:B------:R-:W-:Y:S01]  /*88f0*/  FADD R31, R31, R30 ;  /* 0x0000001e1f1f7221 */ /* 0x000fe20000000000 */
        /* <DEDUP_REMOVED lines=14> */
[----:B------:R-:W-:Y:S02]  /*89e0*/  R2UR UR35, R35 ;  /* 0x00000000232372ca */ /* 0x000fe400000e0000 */
[C---:B------:R-:W-:Y:S02]  /*89f0*/  IADD3 R34, R28.reuse, 0x7c0, RZ ;  /* 0x000007c01c227810 */ /* 0x040fe40007ffe0ff */
[----:B------:R-:W-:Y:S01]  /*8a00*/  MOV R35, 0x80000020 ;  /* 0x8000002000237802 */ /* 0x000fe20000000f00 */
[----:B------:R-:W-:Y:S02]  /*8a10*/  WARPGROUP.DEPBAR.LE gsb0, 0x0 ;  /* 0x00008000000079c5 */ /* 0x000fe40000010000 */
[C---:B------:R-:W-:Y:S01]  /*8a20*/  VIADD R26, R28.reuse, 0x340 ;  /* 0x000003401c1a7836 */ /* 0x040fe20000000000 */
[----:B------:R-:W-:-:S02]  /*8a30*/  IADD3 R24, R28, 0x140, RZ ;  /* 0x000001401c187810 */ /* 0x000fc40007ffe0ff */
[----:B------:R-:W-:Y:S02]  /*8a40*/  MOV R25, 0x80000020 ;  /* 0x8000002000197802 */ /* 0x000fe40000000f00 */
[----:B------:R-:W-:Y:S02]  /*8a50*/  MOV R27, 0x80000020 ;  /* 0x80000020001b7802 */ /* 0x000fe40000000f00 */
[----:B------:R-:W-:Y:S02]  /*8a60*/  R2UR UR6, R24 ;  /* 0x00000000180672ca */ /* 0x000fe400000e0000 */
[----:B------:R-:W-:Y:S02]  /*8a70*/  R2UR UR7, R25 ;  /* 0x00000000190772ca */ /* 0x000fe400000e0000 */
[----:B------:R-:W-:Y:S02]  /*8a80*/  R2UR UR10, R26 ;  /* 0x000000001a0a72ca */ /* 0x000fe400000e0000 */
[----:B------:R-:W-:-:S02]  /*8a90*/  R2UR UR11, R27 ;  /* 0x000000001b0b72ca */ /* 0x000fc400000e0000 */
[C---:B------:R-:W-:Y:S02]  /*8aa0*/  IADD3 R24, R28.reuse, 0x540, RZ ;  /* 0x000005401c187810 */ /* 0x040fe40007ffe0ff */
[----:B------:R-:W-:Y:S02]  /*8ab0*/  IADD3 R26, R28, 0x740, RZ ;  /* 0x000007401c1a7810 */ /* 0x000fe40007ffe0ff */
[----:B------:R-:W-:Y:S02]  /*8ac0*/  MOV R25, 0x80000020 ;  /* 0x8000002000197802 */ /* 0x000fe40000000f00 */
[----:B------:R-:W-:Y:S02]  /*8ad0*/  MOV R27, 0x80000020 ;  /* 0x80000020001b7802 */ /* 0x000fe40000000f00 */
[----:B------:R-:W-:Y:S02]  /*8ae0*/  R2UR UR18, R24 ;  /* 0x00000000181272ca */ /* 0x000fe400000e0000 */
[----:B------:R-:W-:-:S02]  /*8af0*/  R2UR UR19, R25 ;  /* 0x00000000191372ca */ /* 0x000fc400000e0000 */
        /* <DEDUP_REMOVED lines=12> */
[----:B------:R-:W-:Y:S02]  /*8bc0*/  FADD R70, R33, R70 ;  /* 0x0000004621467221 */ /* 0x000fe40000000000 */
[----:B------:R-:W-:Y:S02]  /*8bd0*/  FADD R68, R68, R69 ;  /* 0x0000004544447221 */ /* 0x000fe40000000000 */
[----:B------:R-:W-:Y:S01]  /*8be0*/  FADD R70, R70, R71 ;  /* 0x0000004746467221 */ /* 0x000fe20000000000 */
[----:B------:R-:W-:Y:S01]  /*8bf0*/  HGMMA.64x32x16.F32.BF16 R152, R24, gdesc[UR4].tnspB, R152, gsb0 ;  /* 0x4060000418987df0 */ /* 0x000fe20008001898 */
[----:B------:R-:W-:Y:S02]  /*8c00*/  FADD R68, R68, R37 ;  /* 0x0000002544447221 */ /* 0x000fe40000000000 */
[----:B------:R-:W-:-:S02]  /*8c10*/  FADD R70, R70, R41 ;  /* 0x0000002946467221 */ /* 0x000fc40000000000 */
[----:B------:R-:W-:Y:S02]  /*8c20*/  FADD R68, R68, R73 ;  /* 0x0000004944447221 */ /* 0x000fe40000000000 */
[----:B------:R-:W-:Y:S02]  /*8c30*/  FADD R70, R70, R75 ;  /* 0x0000004b46467221 */ /* 0x000fe40000000000 */
[----:B------:R-:W-:Y:S02]  /*8c40*/  FADD R68, R68, R39 ;  /* 0x0000002744447221 */ /* 0x000fe40000000000 */
[----:B------:R-:W-:Y:S02]  /*8c50*/  FADD R70, R70, R43 ;  /* 0x0000002b46467221 */ /* 0x000fe40000000000 */
        /* <DEDUP_REMOVED lines=23> */
[----:B------:R-:W-:Y:S01]  /*8dd0*/  MOV R25, 0x80000020 ;  /* 0x8000002000197802 */ /* 0x000fe20000000f00 */
[C---:B------:R-:W-:Y:S01]  /*8de0*/  VIADD R26, R28.reuse, 0x380 ;  /* 0x000003801c1a7836 */ /* 0x040fe20000000000 */
[----:B------:R-:W-:Y:S02]  /*8df0*/  IADD3 R24, R28, 0x180, RZ ;  /* 0x000001801c187810 */ /* 0x000fe40007ffe0ff */
[----:B------:R-:W-:Y:S01]  /*8e00*/  R2UR UR7, R25 ;  /* 0x00000000190772ca */ /* 0x000fe200000e0000 */
[----:B------:R-:W-:Y:S01]  /*8e10*/  IMAD.MOV.U32 R25, RZ, RZ, -0x7fffffe0 ;  /* 0x80000020ff197424 */ /* 0x000fe200078e00ff */
[----:B------:R-:W-:-:S02]  /*8e20*/  R2UR UR6, R24 ;  /* 0x00000000180672ca */ /* 0x000fc400000e0000 */
[----:B------:R-:W-:Y:S02]  /*8e30*/  MOV R27, 0x80000020 ;  /* 0x80000020001b7802 */ /* 0x000fe40000000f00 */
[----:B------:R-:W-:Y:S02]  /*8e40*/  IADD3 R24, R28, 0x580, RZ ;  /* 0x000005801c187810 */ /* 0x000fe40007ffe0ff */
        /* <DEDUP_REMOVED lines=12> */
[----:B------:R-:W-:Y:S02]  /*8f10*/  F2FP.BF16.F32.PACK_AB R24, R73, R37 ;  /* 0x000000254918723e */ /* 0x000fe400000010ff */
[----:B------:R-:W-:Y:S02]  /*8f20*/  F2FP.BF16.F32.PACK_AB R25, R75, R41 ;  /* 0x000000294b19723e */ /* 0x000fe400000010ff */
[----:B------:R-:W-:Y:S02]  /*8f30*/  F2FP.BF16.F32.PACK_AB R26, R77, R39 ;  /* 0x000000274d1a723e */ /* 0x000fe400000010ff */
[----:B------:R-:W-:-:S04]  /*8f40*/  F2FP.BF16.F32.PACK_AB R27, R79, R43 ;  /* 0x0000002b4f1b723e */ /* 0x000fc800000010ff */
        /* <DEDUP_REMOVED lines=14> */
[----:B------:R-:W-:-:S06]  /*9030*/  WARPGROUP.ARRIVE ;  /* 0x00000000000079c5 */ /* 0x000fcc0000000000 */
[----:B------:R-:W-:Y:S01]  /*9040*/  HGMMA.64x32x16.F32.BF16 R88, R24, gdesc[UR32].tnspB, R88, gsb0 ;  /* 0x4060002018587df0 */ /* 0x000fe20008001858 */
[----:B------:R-:W-:Y:S02]  /*9050*/  R2UR UR35, R29 ;  /* 0x000000001d2372ca */ /* 0x000fe400000e0000 */
[----:B------:R-:W-:Y:S02]  /*9060*/  WARPGROUP.DEPBAR.LE gsb0, 0x0 ;  /* 0x00008000000079c5 */ /* 0x000fe40000010000 */
[C---:B------:R-:W-:Y:S01]  /*9070*/  IADD3 R24, R28.reuse, 0x1c0, RZ ;  /* 0x000001c01c187810 */ /* 0x040fe20007ffe0ff */
[----:B------:R-:W-:Y:S01]  /*9080*/  VIADD R26, R28, 0x3c0 ;  /* 0x000003c01c1a7836 */ /* 0x000fe20000000000 */
[----:B------:R-:W-:Y:S02]  /*9090*/  MOV R25, 0x80000020 ;  /* 0x8000002000197802 */ /* 0x000fe40000000f00 */
[----:B------:R-:W-:Y:S02]  /*90a0*/  R2UR UR6, R24 ;  /* 0x00000000180672ca */ /* 0x000fe400000e0000 */
[----:B------:R-:W-:-:S02]  /*90b0*/  R2UR UR7, R25 ;  /* 0x00000000190772ca */ /* 0x000fc400000e0000 */
[C---:B------:R-:W-:Y:S01]  /*90c0*/  IADD3 R24, R28.reuse, 0x5c0, RZ ;  /* 0x000005c01c187810 */ /* 0x040fe20007ffe0ff */
[----:B------:R-:W-:Y:S01]  /*90d0*/  VIADD R28, R28, 0x9c0 ;  /* 0x000009c01c1c7836 */ /* 0x000fe20000000000 */
[----:B------:R-:W-:Y:S02]  /*90e0*/  MOV R27, 0x80000020 ;  /* 0x80000020001b7802 */ /* 0x000fe40000000f00 */
[----:B------:R-:W-:Y:S02]  /*90f0*/  MOV R25, 0x80000020 ;  /* 0x8000002000197802 */ /* 0x000fe40000000f00 */
[----:B------:R-:W-:Y:S02]  /*9100*/  R2UR UR10, R26 ;  /* 0x000000001a0a72ca */ /* 0x000fe400000e0000 */
[----:B------:R-:W-:Y:S02]  /*9110*/  R2UR UR11, R27 ;  /* 0x000000001b0b72ca */ /* 0x000fe400000e0000 */
[----:B------:R-:W-:-:S02]  /*9120*/  R2UR UR18, R24 ;  /* 0x00000000181272ca */ /* 0x000fc400000e0000 */
[----:B------:R-:W-:Y:S02]  /*9130*/  R2UR UR19, R25 ;  /* 0x00000000191372ca */ /* 0x000fe400000e0000 */
[----:B------:R-:W-:Y:S02]  /*9140*/  F2FP.BF16.F32.PACK_AB R24, R81, R45 ;  /* 0x0000002d5118723e */ /* 0x000fe400000010ff */
[----:B------:R-:W-:Y:S02]  /*9150*/  F2FP.BF16.F32.PACK_AB R25, R83, R59 ;  /* 0x0000003b5319723e */ /* 0x000fe400000010ff */
[----:B------:R-:W-:Y:S02]  /*9160*/  F2FP.BF16.F32.PACK_AB R26, R85, R47 ;  /* 0x0000002f551a723e */ /* 0x000fe400000010ff */
[----:B------:R-:W-:Y:S02]  /*9170*/  F2FP.BF16.F32.PACK_AB R27, R87, R49 ;  /* 0x00000031571b723e */ /* 0x000fe400000010ff */
[----:B------:R-:W-:-:S02]  /*9180*/  R2UR UR34, R28 ;  /* 0x000000001c2272ca */ /* 0x000fc400000e0000 */
        /* <DEDUP_REMOVED lines=15> */
[----:B------:R-:W-:-:S05]  /*9280*/  IMAD R24, R168, 0x8, R169 ;  /* 0x00000008a8187824 */ /* 0x000fca00078e02a9 */
[----:B------:R-:W-:-:S04]  /*9290*/  PRMT R24, RZ, 0x654, R24 ;  /* 0x00000654ff187816 */ /* 0x000fc80000000018 */
[----:B------:R1:W-:Y:S01]  /*92a0*/  SYNCS.ARRIVE.TRANS64.RED.A1T0 RZ, [R24+URZ], RZ ;  /* 0x000000ff18ff79a7 */ /* 0x0003e2000810043f */
[----:B------:R-:W-:Y:S05]  /*92b0*/  @P1 BRA `(.L_x_32) ;  /* 0x0000000400001947 */ /* 0x000fea0003800000 */
[----:B------:R-:W-:Y:S01]  /*92c0*/  ISETP.LT.OR P1, PT, R19, 0x1, !P0 ;  /* 0x000000011300780c */ /* 0x000fe20004721670 */
[----:B------:R-:W-:-:S12]  /*92d0*/  BSSY B0, `(.L_x_33) ;  /* 0x000003d000007945 */ /* 0x000fd80003800000 */
[----:B------:R-:W-:Y:S05]  /*92e0*/  @P1 BRA `(.L_x_34) ;  /* 0x0000000000ec1947 */ /* 0x000fea0003800000 */
[----:B-1----:R-:W-:Y:S02]  /*92f0*/  LEA R24, R7, R16, 0x3 ;  /* 0x0000001007187211 */ /* 0x002fe400078e18ff */
[----:B------:R-:W-:Y:S02]  /*9300*/  SHF.L.U32 R25, R5, 0x1f, RZ ;  /* 0x0000001f05197819 */ /* 0x000fe400000006ff */
[----:B------:R-:W-:Y:S02]  /*9310*/  ISETP.NE.AND P2, PT, R17, RZ, PT ;  /* 0x000000ff1100720c */ /* 0x000fe40003f45270 */
[----:B------:R-:W1:Y:S02]  /*9320*/  SYNCS.PHASECHK.TRANS64.TRYWAIT P1, [R24+URZ+0x2d020], R25 ;  /* 0x02d02019180075a7 */ /* 0x000e64000802017f */
[----:B-1----:R-:W-:Y:S09]  /*9330*/  @!P1 BRA `(.L_x_35) ;  /* 0x0000002400c09947 */ /* 0x002ff20003800000 */
.L_x_76:
[----:B------:R-:W-:Y:S05]  /*9340*/  @P2 BRA `(.L_x_36) ;  /* 0x0000000000142947 */ /* 0x000fea0003800000 */
[----:B------:R-:W-:Y:S02]  /*9350*/  LOP3.LUT P1, RZ, R18, 0x1f, RZ, 0xc0, !PT ;  /* 0x0000001f12ff7812 */ /* 0x000fe4000782c0ff */
[----:B-1----:R-:W-:-:S04]  /*9360*/  MOV R25, 0xa000 ;  /* 0x0000a00000197802 */ /* 0x002fc80000000f00 */
[----:B------:R2:W-:Y:S07]  /*9370*/  SYNCS.ARRIVE.TRANS64 RZ, [R24+URZ+0x2d000], R25 ;  /* 0x02d0001918ff79a7 */ /* 0x0005ee000800003f */
[----:B------:R-:W-:Y:S05]  /*9380*/  @!P1 BRA `(.L_x_36) ;  /* 0x0000000000049947 */ /* 0x000fea0003800000 */
[----:B------:R-:W-:Y:S01]  /*9390*/  BPT.TRAP 0x1 ;  /* 0x000000040000795c */ /* 0x000fe20000300000 */
.L_x_36:
[----:B-12---:R-:W-:Y:S01]  /*93a0*/  IMAD R25, R7, 0xa000, R16 ;  /* 0x0000a00007197824 */ /* 0x006fe200078e0210 */
[----:B------:R-:W-:Y:S01]  /*93b0*/  R2UR UR41, R24 ;  /* 0x00000000182972ca */ /* 0x000fe200000e0000 */
[----:B------:R-:W-:Y:S01]  /*93c0*/  UIADD3 UR38, UP0, UR30, 0x2f0, URZ ;  /* 0x000002f01e267890 */ /* 0x000fe2000ff1e03f */
[C---:B------:R-:W-:Y:S01]  /*93d0*/  R2UR UR43, R2.reuse ;  /* 0x00000000022b72ca */ /* 0x040fe200000e0000 */
        /* <DEDUP_REMOVED lines=15> */
[----:B------:R-:W-:Y:S01]  /*94d0*/  SEL R24, RZ, 0x1, P1 ;  /* 0x00000001ff187807 */ /* 0x000fe20000800000 */
        /* <DEDUP_REMOVED lines=27> */
[----:B--2---:R-:W-:Y:S01]  /*9690*/  NOP ;  /* 0x0000000000007918 */ /* 0x004fe20000000000 */
.L_x_34:
[----:B------:R-:W-:Y:S05]  /*96a0*/  BSYNC B0 ;  /* 0x0000000000007941 */ /* 0x000fea0003800000 */
.L_x_33:
[----:B------:R-:W-:-:S07]  /*96b0*/  VIADD R19, R19, 0xffffffff ;  /* 0xffffffff13137836 */ /* 0x000fce0000000000 */
.L_x_32:
[----:B------:R-:W-:Y:S01]  /*96c0*/  ISETP.GT.AND P3, PT, R170, 0x2, PT ;  /* 0x00000002aa00780c */ /* 0x000fe20003f64270 */
[----:B------:R-:W-:Y:S01]  /*96d0*/  IMAD.MOV.U32 R175, RZ, RZ, R4 ;  /* 0x000000ffffaf7224 */ /* 0x000fe200078e0004 */
[----:B------:R-:W-:Y:S02]  /*96e0*/  IADD3 R171, R171, 0x1, RZ ;  /* 0x00000001abab7810 */ /* 0x000fe40007ffe0ff */
[----:B------:R-:W-:Y:S02]  /*96f0*/  IADD3 R168, R168, 0x1, RZ ;  /* 0x00000001a8a87810 */ /* 0x000fe40007ffe0ff */
[----:B------:R-:W-:Y:S02]  /*9700*/  ISETP.NE.AND P1, PT, R171, 0x4, PT ;  /* 0x00000004ab00780c */ /* 0x000fe40003f25270 */
[----:B------:R-:W-:Y:S02]  /*9710*/  ISETP.NE.AND P2, PT, R168, 0x4, PT ;  /* 0x00000004a800780c */ /* 0x000fe40003f45270 */
[----:B------:R-:W-:-:S02]  /*9720*/  SEL R25, RZ, 0x1, P1 ;  /* 0x00000001ff197807 */ /* 0x000fc40000800000 */
[----:B------:R-:W-:Y:S02]  /*9730*/  IADD3 R170, R170, -0x1, RZ ;  /* 0xffffffffaaaa7810 */ /* 0x000fe40007ffe0ff */
[----:B------:R-:W-:Y:S02]  /*9740*/  LOP3.LUT R6, R6, R25, RZ, 0x3c, !PT ;  /* 0x0000001906067212 */ /* 0x000fe400078e3cff */
[----:B------:R-:W-:Y:S02]  /*9750*/  MOV R177, R3 ;  /* 0x0000000300b17202 */ /* 0x000fe40000000f00 */
[----:B------:R-:W-:Y:S02]  /*9760*/  SEL R171, R171, RZ, P1 ;  /* 0x000000ffabab7207 */ /* 0x000fe40000800000 */
[----:B------:R-:W-:Y:S01]  /*9770*/  SEL R168, R168, RZ, P2 ;  /* 0x000000ffa8a87207 */ /* 0x000fe20001000000 */
[----:B------:R-:W-:Y:S06]  /*9780*/  @P3 BRA `(.L_x_37) ;  /* 0xffffffb800983947 */ /* 0x000fec000383ffff */
.L_x_24:
[----:B------:R-:W-:Y:S05]  /*9790*/  WARPSYNC.ALL ;  /* 0x0000000000007948 */ /* 0x000fea0003800000 */
[----:B------:R-:W2:Y:S01]  /*97a0*/  SHFL.BFLY PT, R5, R176, 0x1, 0x1f ;  /* 0x0c201f00b0057f89 */ /* 0x000ea200000e0000 */
[----:B------:R-:W-:Y:S01]  /*97b0*/  BSSY B0, `(.L_x_38) ;  /* 0x0000023000007945 */ /* 0x000fe20003800000 */
[----:B------:R-:W-:Y:S02]  /*97c0*/  MOV R25, 0x7f800000 ;  /* 0x7f80000000197802 */ /* 0x000fe40000000f00 */
[----:B------:R-:W3:Y:S01]  /*97d0*/  SHFL.BFLY PT, R0, R173, 0x1, 0x1f ;  /* 0x0c201f00ad007f89 */ /* 0x000ee200000e0000 */
[----:B-1----:R-:W-:-:S02]  /*97e0*/  MOV R24, 0x3f800000 ;  /* 0x3f80000000187802 */ /* 0x002fc40000000f00 */
[----:B------:R-:W-:Y:S01]  /*97f0*/  MOV R27, 0x7f800000 ;  /* 0x7f800000001b7802 */ /* 0x000fe20000000f00 */
[----:B--2---:R-:W-:Y:S01]  /*9800*/  FADD R5, R5, R176 ;  /* 0x000000b005057221 */ /* 0x004fe20000000000 */
[----:B---3--:R-:W-:-:S04]  /*9810*/  FADD R29, R0, R173 ;  /* 0x000000ad001d7221 */ /* 0x008fc80000000000 */
[----:B------:R-:W1:Y:S01]  /*9820*/  SHFL.BFLY PT, R2, R5, 0x2, 0x1f ;  /* 0x0c401f0005027f89 */ /* 0x000e6200000e0000 */
[----:B------:R-:W-:-:S03]  /*9830*/  MOV R0, 0x3f800000 ;  /* 0x3f80000000007802 */ /* 0x000fc60000000f00 */
[----:B------:R-:W2:Y:S01]  /*9840*/  SHFL.BFLY PT, R30, R29, 0x2, 0x1f ;  /* 0x0c401f001d1e7f89 */ /* 0x000ea200000e0000 */
[C---:B-1----:R-:W-:Y:S01]  /*9850*/  FSETP.NE.AND P0, PT, R5.reuse, -R2, PT ;  /* 0x800000020500720b */ /* 0x042fe20003f05000 */
[----:B------:R-:W-:Y:S01]  /*9860*/  FADD R2, R5, R2 ;  /* 0x0000000205027221 */ /* 0x000fe20000000000 */
[----:B--2---:R-:W-:-:S11]  /*9870*/  FADD R19, R29, R30 ;  /* 0x0000001e1d137221 */ /* 0x004fd60000000000 */
[----:B------:R-:W-:Y:S05]  /*9880*/  @!P0 BRA `(.L_x_39) ;  /* 0x0000000000548947 */ /* 0x000fea0003800000 */
[----:B------:R-:W-:Y:S01]  /*9890*/  VIADD R0, R2, 0x1800000 ;  /* 0x0180000002007836 */ /* 0x000fe20000000000 */
[----:B------:R-:W-:Y:S04]  /*98a0*/  BSSY B1, `(.L_x_40) ;  /* 0x000000c000017945 */ /* 0x000fe80003800000 */
[----:B------:R-:W-:-:S04]  /*98b0*/  LOP3.LUT R0, R0, 0x7f800000, RZ, 0xc0, !PT ;  /* 0x7f80000000007812 */ /* 0x000fc800078ec0ff */
[----:B------:R-:W-:-:S13]  /*98c0*/  ISETP.GT.U32.AND P0, PT, R0, 0x1ffffff, PT ;  /* 0x01ffffff0000780c */ /* 0x000fda0003f04070 */
[----:B------:R-:W-:Y:S05]  /*98d0*/  @P0 BRA `(.L_x_41) ;  /* 0x0000000000100947 */ /* 0x000fea0003800000 */
[----:B------:R-:W-:-:S07]  /*98e0*/  MOV R28, 0x9900 ;  /* 0x00009900001c7802 */ /* 0x000fce0000000f00 */
[----:B------:R-:W-:Y:S05]  /*98f0*/  CALL.REL.NOINC `($__internal_0_$__cuda_sm20_rcp_rn_f32_slowpath) ;  /* 0x0000002000647944 */ /* 0x000fea0003c00000 */
[----:B------:R-:W-:Y:S01]  /*9900*/  MOV R0, R5 ;  /* 0x0000000500007202 */ /* 0x000fe20000000f00 */
[----:B------:R-:W-:Y:S06]  /*9910*/  BRA `(.L_x_42) ;  /* 0x0000000000107947 */ /* 0x000fec0003800000 */
.L_x_41:
[----:B------:R-:W1:Y:S02]  /*9920*/  MUFU.RCP R5, R2 ;  /* 0x0000000200057308 */ /* 0x000e640000001000 */
[----:B-1----:R-:W-:-:S04]  /*9930*/  FFMA R0, R2, R5, -1 ;  /* 0xbf80000002007423 */ /* 0x002fc80000000005 */
[----:B------:R-:W-:-:S04]  /*9940*/  FADD.FTZ R0, -R0, -RZ ;  /* 0x800000ff00007221 */ /* 0x000fc80000010100 */
[----:B------:R-:W-:-:S07]  /*9950*/  FFMA R0, R5, R0, R5 ;  /* 0x0000000005007223 */ /* 0x000fce0000000005 */
.L_x_42:
[----:B------:R-:W-:Y:S05]  /*9960*/  BSYNC B1 ;  /* 0x0000000000017941 */ /* 0x000fea0003800000 */
.L_x_40:
[----:B------:R-:W-:Y:S01]  /*9970*/  FSETP.GEU.AND P0, PT, |R2|, 1.175494350822287508e-38, PT ;  /* 0x008000000200780b */ /* 0x000fe20003f0e200 */
[----:B------:R-:W-:-:S12]  /*9980*/  ULDC UR6, c[0x0][0x600] ;  /* 0x0001800000067ab9 */ /* 0x000fd80000000800 */
[----:B------:R-:W-:-:S04]  /*9990*/  @!P0 FMUL R2, R2, 16777216 ;  /* 0x4b80000002028820 */ /* 0x000fc80000400000 */
[----:B------:R-:W1:Y:S02]  /*99a0*/  MUFU.LG2 R5, R2 ;  /* 0x0000000200057308 */ /* 0x000e640000000c00 */
[----:B-1----:R-:W-:-:S04]  /*99b0*/  @!P0 FADD R5, R5, -24 ;  /* 0xc1c0000005058421 */ /* 0x002fc80000000000 */
[----:B------:R-:W-:-:S04]  /*99c0*/  FMUL R6, R5, 0.69314718246459960938 ;  /* 0x3f31721805067820 */ /* 0x000fc80000400000 */
[----:B------:R-:W-:-:S07]  /*99d0*/  FFMA R27, R3, UR6, R6 ;  /* 0x00000006031b7c23 */ /* 0x000fce0008000006 */
.L_x_39:
[----:B------:R-:W-:Y:S05]  /*99e0*/  BSYNC B0 ;  /* 0x0000000000007941 */ /* 0x000fea0003800000 */
.L_x_38:
[----:B------:R-:W-:Y:S01]  /*99f0*/  FSETP.NE.AND P0, PT, R29, -R30, PT ;  /* 0x8000001e1d00720b */ /* 0x000fe20003f05000 */
[----:B------:R-:W-:Y:S01]  /*9a00*/  ULDC UR4, c[0x0][0x608] ;  /* 0x0001820000047ab9 */ /* 0x000fe20000000800 */
[----:B------:R-:W-:Y:S01]  /*9a10*/  BSSY B0, `(.L_x_43) ;  /* 0x0000041000007945 */ /* 0x000fe20003800000 */
[----:B------:R-:W-:-:S04]  /*9a20*/  FMUL R0, R0, UR4 ;  /* 0x0000000400007c20 */ /* 0x000fc80008400000 */
        /* <DEDUP_REMOVED lines=40> */
[----:B------:R-:W-:Y:S06]  /*9cb0*/  @!P0 BRA `(.L_x_44) ;  /* 0x0000000000588947 */ /* 0x000fec0003800000 */
[----:B------:R-:W-:Y:S01]  /*9cc0*/  IADD3 R0, R19, 0x1800000, RZ ;  /* 0x0180000013007810 */ /* 0x000fe20007ffe0ff */
[----:B------:R-:W-:Y:S03]  /*9cd0*/  BSSY B1, `(.L_x_45) ;  /* 0x000000d000017945 */ /* 0x000fe60003800000 */
[----:B------:R-:W-:-:S04]  /*9ce0*/  LOP3.LUT R0, R0, 0x7f800000, RZ, 0xc0, !PT ;  /* 0x7f80000000007812 */ /* 0x000fc800078ec0ff */
[----:B------:R-:W-:-:S13]  /*9cf0*/  ISETP.GT.U32.AND P0, PT, R0, 0x1ffffff, PT ;  /* 0x01ffffff0000780c */ /* 0x000fda0003f04070 */
[----:B------:R-:W-:Y:S05]  /*9d00*/  @P0 BRA `(.L_x_46) ;  /* 0x0000000000140947 */ /* 0x000fea0003800000 */
[----:B------:R-:W-:Y:S02]  /*9d10*/  MOV R2, R19 ;  /* 0x0000001300027202 */ /* 0x000fe40000000f00 */
[----:B------:R-:W-:-:S07]  /*9d20*/  MOV R28, 0x9d40 ;  /* 0x00009d40001c7802 */ /* 0x000fce0000000f00 */
[----:B------:R-:W-:Y:S05]  /*9d30*/  CALL.REL.NOINC `($__internal_0_$__cuda_sm20_rcp_rn_f32_slowpath) ;  /* 0x0000001c00547944 */ /* 0x000fea0003c00000 */
[----:B------:R-:W-:Y:S01]  /*9d40*/  MOV R24, R5 ;  /* 0x0000000500187202 */ /* 0x000fe20000000f00 */
[----:B------:R-:W-:Y:S06]  /*9d50*/  BRA `(.L_x_47) ;  /* 0x0000000000107947 */ /* 0x000fec0003800000 */
.L_x_46:
[----:B------:R-:W1:Y:S02]  /*9d60*/  MUFU.RCP R24, R19 ;  /* 0x0000001300187308 */ /* 0x000e640000001000 */
[----:B-1----:R-:W-:-:S04]  /*9d70*/  FFMA R0, R19, R24, -1 ;  /* 0xbf80000013007423 */ /* 0x002fc80000000018 */
[----:B------:R-:W-:-:S04]  /*9d80*/  FADD.FTZ R3, -R0, -RZ ;  /* 0x800000ff00037221 */ /* 0x000fc80000010100 */
[----:B------:R-:W-:-:S07]  /*9d90*/  FFMA R24, R24, R3, R24 ;  /* 0x0000000318187223 */ /* 0x000fce0000000018 */
.L_x_47:
[----:B------:R-:W-:Y:S05]  /*9da0*/  BSYNC B1 ;  /* 0x0000000000017941 */ /* 0x000fea0003800000 */
.L_x_45:
[----:B------:R-:W-:Y:S01]  /*9db0*/  FSETP.GEU.AND P0, PT, |R19|, 1.175494350822287508e-38, PT ;  /* 0x008000001300780b */ /* 0x000fe20003f0e200 */
[----:B------:R-:W-:-:S12]  /*9dc0*/  ULDC UR4, c[0x0][0x600] ;  /* 0x0001800000047ab9 */ /* 0x000fd80000000800 */
[----:B------:R-:W-:-:S04]  /*9dd0*/  @!P0 FMUL R19, R19, 16777216 ;  /* 0x4b80000013138820 */ /* 0x000fc80000400000 */
[----:B------:R-:W1:Y:S02]  /*9de0*/  MUFU.LG2 R0, R19 ;  /* 0x0000001300007308 */ /* 0x000e640000000c00 */
[----:B-1----:R-:W-:-:S04]  /*9df0*/  @!P0 FADD R0, R0, -24 ;  /* 0xc1c0000000008421 */ /* 0x002fc80000000000 */
[----:B------:R-:W-:-:S04]  /*9e00*/  FMUL R25, R0, 0.69314718246459960938 ;  /* 0x3f31721800197820 */ /* 0x000fc80000400000 */
[----:B------:R-:W-:-:S07]  /*9e10*/  FFMA R25, R4, UR4, R25 ;  /* 0x0000000404197c23 */ /* 0x000fce0008000019 */
.L_x_44:
[----:B------:R-:W-:Y:S05]  /*9e20*/  BSYNC B0 ;  /* 0x0000000000007941 */ /* 0x000fea0003800000 */
.L_x_43:
[C---:B------:R-:W-:Y:S01]  /*9e30*/  LOP3.LUT P0, RZ, R18.reuse, 0x3, RZ, 0xc0, !PT ;  /* 0x0000000312ff7812 */ /* 0x040fe2000780c0ff */
[----:B------:R-:W-:Y:S01]  /*9e40*/  ULDC UR4, c[0x0][0x608] ;  /* 0x0001820000047ab9 */ /* 0x000fe20000000800 */
[----:B------:R-:W-:Y:S01]  /*9e50*/  LOP3.LUT R0, R18, 0x60, RZ, 0xc0, !PT ;  /* 0x0000006012007812 */ /* 0x000fe200078ec0ff */
[----:B------:R-:W-:Y:S01]  /*9e60*/  FMUL R24, R24, UR4 ;  /* 0x0000000418187c20 */ /* 0x000fe20008400000 */
[----:B------:R-:W-:Y:S01]  /*9e70*/  ULDC.64 UR8, c[0x0][0x208] ;  /* 0x0000820000087ab9 */ /* 0x000fe20000000a00 */
[----:B------:R-:W-:Y:S01]  /*9e80*/  BSSY B0, `(.L_x_48) ;  /* 0x0000030000007945 */ /* 0x000fe20003800000 */
[----:B------:R-:W-:Y:S01]  /*9e90*/  SHF.R.U32.HI R19, RZ, 0x5, R0 ;  /* 0x00000005ff137819 */ /* 0x000fe20000011600 */
        /* <DEDUP_REMOVED lines=24> */
[----:B------:R-:W-:Y:S06]  /*a020*/  @P0 BRA `(.L_x_49) ;  /* 0x0000000000540947 */ /* 0x000fec0003800000 */
[----:B------:R-:W1:Y:S01]  /*a030*/  S2UR UR4, SR_CTAID.X ;  /* 0x00000000000479c3 */ /* 0x000e620000002500 */
[----:B------:R-:W-:Y:S01]  /*a040*/  SHF.R.U32.HI R0, RZ, 0x2, R18 ;  /* 0x00000002ff007819 */ /* 0x000fe20000011612 */
[----:B------:R-:W-:-:S03]  /*a050*/  IMAD.SHL.U32 R3, R19, 0x10, RZ ;  /* 0x0000001013037824 */ /* 0x000fc600078e00ff */
[----:B------:R-:W-:-:S04]  /*a060*/  LOP3.LUT R0, R0, 0x7, RZ, 0xc0, !PT ;  /* 0x0000000700007812 */ /* 0x000fc800078ec0ff */
[----:B------:R-:W-:Y:S01]  /*a070*/  LOP3.LUT R0, R3, 0xfffffff0, R0, 0xe2, !PT ;  /* 0xfffffff003007812 */ /* 0x000fe200078ee200 */
[----:B-1----:R-:W-:-:S03]  /*a080*/  USHF.L.U32 UR6, UR4, 0x6, URZ ;  /* 0x0000000604067899 */ /* 0x002fc6000800063f */
[----:B------:R-:W-:Y:S02]  /*a090*/  ULDC.64 UR4, c[0x0][0x688] ;  /* 0x0001a20000047ab9 */ /* 0x000fe40000000a00 */
[----:B------:R-:W-:Y:S02]  /*a0a0*/  UIMAD UR4, UR44, UR4, UR6 ;  /* 0x000000042c0472a4 */ /* 0x000fe4000f8e0206 */
[----:B------:R-:W-:Y:S02]  /*a0b0*/  LOP3.LUT R2, R0, UR6, RZ, 0xfc, !PT ;  /* 0x0000000600027c12 */ /* 0x000fe4000f8efcff */
[----:B------:R-:W-:Y:S02]  /*a0c0*/  UIMAD UR4, UR45, UR5, UR4 ;  /* 0x000000052d0472a4 */ /* 0x000fe4000f8e0204 */
[C---:B------:R-:W-:Y:S01]  /*a0d0*/  IADD3 R3, R2.reuse, 0x8, RZ ;  /* 0x0000000802037810 */ /* 0x040fe20007ffe0ff */
[----:B------:R-:W-:Y:S02]  /*a0e0*/  ULDC UR5, c[0x0][0x288] ;  /* 0x0000a20000057ab9 */ /* 0x000fe40000000800 */
[----:B------:R-:W-:-:S02]  /*a0f0*/  ISETP.GE.U32.AND P0, PT, R2, UR5, PT ;  /* 0x0000000502007c0c */ /* 0x000fc4000bf06070 */
[----:B------:R-:W-:Y:S02]  /*a100*/  IADD3 R0, P2, R0, UR4, RZ ;  /* 0x0000000400007c10 */ /* 0x000fe4000ff5e0ff */
[----:B------:R-:W-:Y:S01]  /*a110*/  ISETP.GE.U32.AND P1, PT, R3, UR5, PT ;  /* 0x0000000503007c0c */ /* 0x000fe2000bf26070 */
[----:B------:R-:W-:Y:S01]  /*a120*/  ULDC.64 UR4, c[0x0][0x680] ;  /* 0x0001a00000047ab9 */ /* 0x000fe20000000a00 */
[----:B------:R-:W-:Y:S02]  /*a130*/  IADD3.X R3, RZ, RZ, RZ, P2, !PT ;  /* 0x000000ffff037210 */ /* 0x000fe400017fe4ff */
[----:B------:R-:W-:-:S04]  /*a140*/  LEA R2, P2, R0, UR4, 0x2 ;  /* 0x0000000400027c11 */ /* 0x000fc8000f8410ff */
[----:B------:R-:W-:-:S05]  /*a150*/  LEA.HI.X R3, R0, UR5, R3, 0x2, P2 ;  /* 0x0000000500037c11 */ /* 0x000fca00090f1403 */
[----:B------:R1:W-:Y:S04]  /*a160*/  @!P0 STG.E desc[UR8][R2.64], R27 ;  /* 0x0000001b02008986 */ /* 0x0003e8000c101908 */
[----:B------:R1:W-:Y:S02]  /*a170*/  @!P1 STG.E desc[UR8][R2.64+0x20], R25 ;  /* 0x0000201902009986 */ /* 0x0003e4000c101908 */
.L_x_49:
[----:B------:R-:W-:Y:S05]  /*a180*/  BSYNC B0 ;  /* 0x0000000000007941 */ /* 0x000fea0003800000 */
.L_x_48:
[----:B------:R-:W-:Y:S01]  /*a190*/  ULDC.64 UR4, c[0x0][0x730] ;  /* 0x0001cc0000047ab9 */ /* 0x000fe20000000a00 */
[-C--:B------:R-:W-:Y:S01]  /*a1a0*/  FMUL R51, R106, R24.reuse ;  /* 0x000000186a337220 */ /* 0x080fe20000400000 */
[----:B------:R-:W-:Y:S01]  /*a1b0*/  ISETP.NE.U32.AND P0, PT, RZ, UR4, PT ;  /* 0x00000004ff007c0c */ /* 0x000fe2000bf05070 */
[-C--:B------:R-:W-:Y:S01]  /*a1c0*/  FMUL R107, R107, R24.reuse ;  /* 0x000000186b6b7220 */ /* 0x080fe20000400000 */
[-C--:B------:R-:W-:Y:S01]  /*a1d0*/  FMUL R53, R110, R24.reuse ;  /* 0x000000186e357220 */ /* 0x080fe20000400000 */
[-C--:B------:R-:W-:Y:S01]  /*a1e0*/  FMUL R111, R111, R24.reuse ;  /* 0x000000186f6f7220 */ /* 0x080fe20000400000 */
[----:B------:R-:W-:Y:S01]  /*a1f0*/  ISETP.NE.AND.EX P0, PT, RZ, UR5, PT, P0 ;  /* 0x00000005ff007c0c */ /* 0x000fe2000bf05300 */
        /* <DEDUP_REMOVED lines=13> */
[----:B------:R-:W-:Y:S02]  /*a2d0*/  ULDC.64 UR4, c[0x0][0x728] ;  /* 0x0001ca0000047ab9 */ /* 0x000fe40000000a00 */
[----:B------:R-:W-:-:S04]  /*a2e0*/  ISETP.NE.U32.AND P0, PT, RZ, UR4, PT ;  /* 0x00000004ff007c0c */ /* 0x000fc8000bf05070 */
[----:B------:R-:W-:-:S13]  /*a2f0*/  ISETP.NE.AND.EX P0, PT, RZ, UR5, PT, P0 ;  /* 0x00000005ff007c0c */ /* 0x000fda000bf05300 */
[----:B------:R-:W-:Y:S05]  /*a300*/  @!P0 BRA `(.L_x_51) ;  /* 0x00000000000c8947 */ /* 0x000fea0003800000 */
[----:B-1----:R-:W1:Y:S02]  /*a310*/  LDC.64 R2, c[0x0][0x728] ;  /* 0x0001ca00ff027b82 */ /* 0x002e640000000a00 */
[----:B-1----:R2:W5:Y:S01]  /*a320*/  LDG.E R2, desc[UR8][R2.64] ;  /* 0x0000000802027981 */ /* 0x002562000c1e1900 */
[----:B------:R-:W-:Y:S05]  /*a330*/  BRA `(.L_x_50) ;  /* 0x0000000000047947 */ /* 0x000fea0003800000 */
.L_x_51:
[----:B-1----:R-:W3:Y:S02]  /*a340*/  LDC R2, c[0x0][0x720] ;  /* 0x0001c800ff027b82 */ /* 0x002ee40000000800 */
.L_x_50:
[----:B------:R-:W-:Y:S02]  /*a350*/  MOV R0, RZ ;  /* 0x000000ff00007202 */ /* 0x000fe40000000f00 */
[----:B---3-5:R-:W-:Y:S02]  /*a360*/  MOV R46, R2 ;  /* 0x00000002002e7202 */ /* 0x028fe40000000f00 */
[----:B------:R-:W-:-:S13]  /*a370*/  LOP3.LUT P0, RZ, R0, 0x1bf, RZ, 0xc0, !PT ;  /* 0x000001bf00ff7812 */ /* 0x000fda000780c0ff */
[----:B------:R-:W-:Y:S05]  /*a380*/  @!P0 BRA `(.L_x_52) ;  /* 0x0000000000408947 */ /* 0x000fea0003800000 */
[----:B------:R-:W-:Y:S01]  /*a390*/  MOV R0, 0x0 ;  /* 0x0000000000007802 */ /* 0x000fe20000000f00 */
[----:B------:R-:W-:Y:S01]  /*a3a0*/  ULDC.64 UR4, c[0x4][0x70] ;  /* 0x01001c0000047ab9 */ /* 0x000fe20000000a00 */
[----:B------:R-:W-:Y:S01]  /*a3b0*/  ULDC.64 UR6, c[0x4][0x8] ;  /* 0x0100020000067ab9 */ /* 0x000fe20000000a00 */
[----:B------:R-:W-:Y:S01]  /*a3c0*/  MOV R4, UR4 ;  /* 0x0000000400047c02 */ /* 0x000fe20008000f00 */
[----:B-12---:R1:W2:Y:S01]  /*a3d0*/  LDC.64 R2, c[0x4][R0] ;  /* 0x0100000000027b82 */ /* 0x0062a20000000a00 */
[----:B------:R-:W-:Y:S01]  /*a3e0*/  IMAD.U32 R5, RZ, RZ, UR5 ;  /* 0x00000005ff057e24 */ /* 0x000fe2000f8e00ff */
[----:B------:R-:W-:Y:S01]  /*a3f0*/  ULDC.64 UR4, c[0x4][0x78] ;  /* 0x01001e0000047ab9 */ /* 0x000fe20000000a00 */
[----:B------:R-:W-:Y:S01]  /*a400*/  MOV R10, UR6 ;  /* 0x00000006000a7c02 */ /* 0x000fe20008000f00 */
[----:B------:R-:W-:Y:S01]  /*a410*/  IMAD.MOV.U32 R8, RZ, RZ, 0x70 ;  /* 0x00000070ff087424 */ /* 0x000fe200078e00ff */
[----:B------:R-:W-:Y:S02]  /*a420*/  MOV R6, UR4 ;  /* 0x0000000400067c02 */ /* 0x000fe40008000f00 */
[----:B------:R-:W-:-:S02]  /*a430*/  MOV R7, UR5 ;  /* 0x0000000500077c02 */ /* 0x000fc40008000f00 */
[----:B------:R-:W-:Y:S02]  /*a440*/  MOV R11, UR7 ;  /* 0x00000007000b7c02 */ /* 0x000fe40008000f00 */
[----:B------:R-:W-:Y:S02]  /*a450*/  MOV R12, 0x1 ;  /* 0x00000001000c7802 */ /* 0x000fe40000000f00 */
[----:B-1----:R-:W-:-:S07]  /*a460*/  MOV R13, RZ ;  /* 0x000000ff000d7202 */ /* 0x002fce0000000f00 */
[----:B------:R-:W-:-:S07]  /*a470*/  LEPC R20, `(.L_x_52) ;  /* 0x000000001014794e */ /* 0x000fce0000000000 */
[----:B--2---:R-:W-:Y:S05]  /*a480*/  CALL.ABS.NOINC R2 ;  /* 0x0000000002007343 */ /* 0x004fea0003c00000 */
.L_x_52:
[----:B------:R-:W-:-:S13]  /*a490*/  LOP3.LUT P0, RZ, R16, 0x1bf, RZ, 0xc0, !PT ;  /* 0x000001bf10ff7812 */ /* 0x000fda000780c0ff */
[----:B------:R-:W-:Y:S05]  /*a4a0*/  @!P0 BRA `(.L_x_53) ;  /* 0x0000000000408947 */ /* 0x000fea0003800000 */
[----:B------:R-:W-:Y:S01]  /*a4b0*/  MOV R0, 0x0 ;  /* 0x0000000000007802 */ /* 0x000fe20000000f00 */
[----:B------:R-:W-:Y:S01]  /*a4c0*/  ULDC.64 UR4, c[0x4][0x70] ;  /* 0x01001c0000047ab9 */ /* 0x000fe20000000a00 */
[----:B------:R-:W-:Y:S01]  /*a4d0*/  ULDC.64 UR6, c[0x4][0x78] ;  /* 0x01001e0000067ab9 */ /* 0x000fe20000000a00 */
[----:B------:R-:W-:Y:S01]  /*a4e0*/  MOV R4, UR4 ;  /* 0x0000000400047c02 */ /* 0x000fe20008000f00 */
[----:B-12---:R1:W2:Y:S01]  /*a4f0*/  LDC.64 R2, c[0x4][R0] ;  /* 0x0100000000027b82 */ /* 0x0062a20000000a00 */
[----:B------:R-:W-:Y:S01]  /*a500*/  MOV R5, UR5 ;  /* 0x0000000500057c02 */ /* 0x000fe20008000f00 */
[----:B------:R-:W-:Y:S01]  /*a510*/  ULDC.64 UR4, c[0x4][0x10] ;  /* 0x0100040000047ab9 */ /* 0x000fe20000000a00 */
[----:B------:R-:W-:Y:S01]  /*a520*/  IMAD.U32 R6, RZ, RZ, UR6 ;  /* 0x00000006ff067e24 */ /* 0x000fe2000f8e00ff */
[----:B------:R-:W-:Y:S01]  /*a530*/  MOV R7, UR7 ;  /* 0x0000000700077c02 */ /* 0x000fe20008000f00 */
[----:B------:R-:W-:Y:S01]  /*a540*/  IMAD.MOV.U32 R12, RZ, RZ, 0x1 ;  /* 0x00000001ff0c7424 */ /* 0x000fe200078e00ff */
[----:B------:R-:W-:-:S02]  /*a550*/  MOV R10, UR4 ;  /* 0x00000004000a7c02 */ /* 0x000fc40008000f00 */
[----:B------:R-:W-:Y:S02]  /*a560*/  MOV R11, UR5 ;  /* 0x00000005000b7c02 */ /* 0x000fe40008000f00 */
[----:B------:R-:W-:Y:S02]  /*a570*/  MOV R8, 0x70 ;  /* 0x0000007000087802 */ /* 0x000fe40000000f00 */
[----:B-1----:R-:W-:-:S07]  /*a580*/  MOV R13, RZ ;  /* 0x000000ff000d7202 */ /* 0x002fce0000000f00 */
[----:B------:R-:W-:-:S07]  /*a590*/  LEPC R20, `(.L_x_53) ;  /* 0x000000001014794e */ /* 0x000fce0000000000 */
[----:B--2---:R-:W-:Y:S05]  /*a5a0*/  CALL.ABS.NOINC R2 ;  /* 0x0000000002007343 */ /* 0x004fea0003c00000 */
.L_x_53:
[----:B------:R-:W-:Y:S01]  /*a5b0*/  ULDC.64 UR4, c[0x0][0x730] ;  /* 0x0001cc0000047ab9 */ /* 0x000fe20000000a00 */
[----:B------:R-:W-:Y:S01]  /*a5c0*/  SHF.L.U32 R0, R18, 0x5, RZ ;  /* 0x0000000512007819 */ /* 0x000fe200000006ff */
[----:B------:R-:W-:Y:S01]  /*a5d0*/  VIADD R17, R17, 0x1f ;  /* 0x0000001f11117836 */ /* 0x000fe20000000000 */
[----:B------:R-:W-:Y:S02]  /*a5e0*/  ISETP.NE.U32.AND P0, PT, RZ, UR4, PT ;  /* 0x00000004ff007c0c */ /* 0x000fe4000bf05070 */
[----:B-12---:R-:W-:Y:S02]  /*a5f0*/  SHF.R.U32.HI R3, RZ, 0x1, R18 ;  /* 0x00000001ff037819 */ /* 0x006fe40000011612 */
[----:B------:R-:W-:Y:S02]  /*a600*/  ISETP.NE.AND.EX P0, PT, RZ, UR5, PT, P0 ;  /* 0x00000005ff007c0c */ /* 0x000fe4000bf05300 */
[C---:B------:R-:W-:Y:S02]  /*a610*/  LOP3.LUT R2, R0.reuse, 0xc0, RZ, 0xc0, !PT ;  /* 0x000000c000027812 */ /* 0x040fe400078ec0ff */
[----:B------:R-:W-:-:S02]  /*a620*/  LOP3.LUT R4, R0, 0x20, RZ, 0xc0, !PT ;  /* 0x0000002000047812 */ /* 0x000fc400078ec0ff */
[----:B------:R-:W-:Y:S02]  /*a630*/  LOP3.LUT R2, R2, 0x8, R3, 0xf8, !PT ;  /* 0x0000000802027812 */ /* 0x000fe400078ef803 */
[----:B------:R-:W-:Y:S02]  /*a640*/  SHF.L.U32 R3, R18, 0x2, RZ ;  /* 0x0000000212037819 */ /* 0x000fe400000006ff */
[----:B------:R-:W-:Y:S02]  /*a650*/  LEA R4, R19, R4, 0x9 ;  /* 0x0000000413047211 */ /* 0x000fe400078e48ff */
[----:B------:R-:W-:Y:S01]  /*a660*/  LOP3.LUT R3, R2, 0x18, R3, 0x78, !PT ;  /* 0x0000001802037812 */ /* 0x000fe200078e7803 */
[----:B------:R-:W1:Y:S01]  /*a670*/  @P0 LDC R46, c[0x0][0x720] ;  /* 0x0001c800ff2e0b82 */ /* 0x000e620000000800 */
[----:B------:R-:W-:Y:S02]  /*a680*/  LOP3.LUT R0, R0, 0x100, RZ, 0xc0, !PT ;  /* 0x0000010000007812 */ /* 0x000fe400078ec0ff */
[----:B------:R-:W-:-:S02]  /*a690*/  ISETP.GT.U32.AND P1, PT, R17, 0x3e, PT ;  /* 0x0000003e1100780c */ /* 0x000fc40003f24070 */
[----:B------:R-:W-:Y:S02]  /*a6a0*/  IADD3 R3, R3, R4, R0 ;  /* 0x0000000403037210 */ /* 0x000fe40007ffe000 */
[----:B------:R-:W-:Y:S02]  /*a6b0*/  LOP3.LUT P0, RZ, R18, 0x4, RZ, 0xc0, !PT ;  /* 0x0000000412ff7812 */ /* 0x000fe4000780c0ff */
[----:B------:R-:W-:-:S04]  /*a6c0*/  LEA R3, R3, R16, 0x1 ;  /* 0x0000001003037211 */ /* 0x000fc800078e08ff */
[----:B------:R-:W-:Y:S01]  /*a6d0*/  IADD3 R21, R3, 0x1000, RZ ;  /* 0x0000100003157810 */ /* 0x000fe20007ffe0ff */
[-C--:B-1----:R-:W-:Y:S01]  /*a6e0*/  FMUL R5, R23, R46.reuse ;  /* 0x0000002e17057220 */ /* 0x082fe20000400000 */
        /* <DEDUP_REMOVED lines=15> */
[----:B------:R-:W-:Y:S01]  /*a7e0*/  F2FP.BF16.F32.PACK_AB R5, R0, R5 ;  /* 0x000000050005723e */ /* 0x000fe200000010ff */
[-C--:B------:R-:W-:Y:S01]  /*a7f0*/  FMUL R14, R35, R46.reuse ;  /* 0x0000002e230e7220 */ /* 0x080fe20000400000 */
[----:B------:R-:W-:Y:S01]  /*a800*/  MOV R0, 0x10 ;  /* 0x0000001000007802 */ /* 0x000fe20000000f00 */
        /* <DEDUP_REMOVED lines=63> */
[----:B------:R-:W-:Y:S01]  /*ac00*/  FMUL R46, R65, R46 ;  /* 0x0000002e412e7220 */ /* 0x000fe20000400000 */
[----:B------:R-:W-:-:S02]  /*ac10*/  F2FP.BF16.F32.PACK_AB R4, R153, R4 ;  /* 0x000000049904723e */ /* 0x000fc400000010ff */
[----:B------:R-:W-:Y:S02]  /*ac20*/  F2FP.BF16.F32.PACK_AB R6, R157, R6 ;  /* 0x000000069d06723e */ /* 0x000fe400000010ff */
[----:B------:R-:W-:Y:S02]  /*ac30*/  F2FP.BF16.F32.PACK_AB R7, R2, R7 ;  /* 0x000000070207723e */ /* 0x000fe400000010ff */
[----:B------:R-:W-:Y:S02]  /*ac40*/  F2FP.BF16.F32.PACK_AB R8, R161, R8 ;  /* 0x00000008a108723e */ /* 0x000fe400000010ff */
[----:B------:R-:W-:Y:S02]  /*ac50*/  F2FP.BF16.F32.PACK_AB R10, R165, R164 ;  /* 0x000000a4a50a723e */ /* 0x000fe400000010ff */
[----:B------:R-:W-:Y:S02]  /*ac60*/  F2FP.BF16.F32.PACK_AB R11, R12, R11 ;  /* 0x0000000b0c0b723e */ /* 0x000fe400000010ff */
[----:B------:R-:W-:Y:S01]  /*ac70*/  SEL R0, R0, 0xfffffff0, !P0 ;  /* 0xfffffff000007807 */ /* 0x000fe20004000000 */
[----:B------:R-:W-:Y:S06]  /*ac80*/  @P1 BRA `(.L_x_54) ;  /* 0x0000000000041947 */ /* 0x000fec0003800000 */
[----:B------:R-:W-:-:S04]  /*ac90*/  DEPBAR.LE SB0, 0x1 ;  /* 0x000080400000791a */ /* 0x000fc80000000000 */
.L_x_54:
[----:B------:R-:W-:Y:S05]  /*aca0*/  WARPSYNC.ALL ;  /* 0x0000000000007948 */ /* 0x000fea0003800000 */
[----:B------:R-:W-:Y:S01]  /*acb0*/  BAR.SYNC.DEFER_BLOCKING 0x1, 0x80 ;  /* 0x0042000000007b1d */ /* 0x000fe20000010000 */
[C---:B------:R-:W-:Y:S01]  /*acc0*/  LEA R21, R0.reuse, R21, 0x1 ;  /* 0x0000001500157211 */ /* 0x040fe200078e08ff */
[----:B------:R-:W-:Y:S01]  /*acd0*/  IMAD R0, R0, 0x2, R3 ;  /* 0x0000000200007824 */ /* 0x000fe200078e0203 */
[----:B------:R-:W-:Y:S02]  /*ace0*/  F2FP.BF16.F32.PACK_AB R13, R13, R14 ;  /* 0x0000000e0d0d723e */ /* 0x000fe400000010ff */
[----:B------:R-:W-:Y:S01]  /*acf0*/  F2FP.BF16.F32.PACK_AB R144, R145, R144 ;  /* 0x000000909190723e */ /* 0x000fe200000010ff */
[----:B------:R-:W-:Y:S01]  /*ad00*/  BSSY B0, `(.L_x_55) ;  /* 0x000001d000007945 */ /* 0x000fe20003800000 */
[----:B------:R-:W-:-:S02]  /*ad10*/  F2FP.BF16.F32.PACK_AB R12, R137, R136 ;  /* 0x00000088890c723e */ /* 0x000fc400000010ff */
[----:B------:R-:W-:Y:S02]  /*ad20*/  F2FP.BF16.F32.PACK_AB R14, R141, R140 ;  /* 0x0000008c8d0e723e */ /* 0x000fe400000010ff */
[----:B------:R-:W-:Y:S02]  /*ad30*/  F2FP.BF16.F32.PACK_AB R15, R15, R18 ;  /* 0x000000120f0f723e */ /* 0x000fe400000010ff */
[----:B------:R-:W-:Y:S02]  /*ad40*/  F2FP.BF16.F32.PACK_AB R145, R17, R20 ;  /* 0x000000141191723e */ /* 0x000fe400000010ff */
[----:B------:R-:W-:Y:S02]  /*ad50*/  F2FP.BF16.F32.PACK_AB R146, R149, R148 ;  /* 0x000000949592723e */ /* 0x000fe400000010ff */
[----:B------:R-:W-:Y:S01]  /*ad60*/  F2FP.BF16.F32.PACK_AB R147, R19, R22 ;  /* 0x000000161393723e */ /* 0x000fe200000010ff */
[----:B------:R1:W-:Y:S04]  /*ad70*/  STSM.16.M88.4 [R3], R4 ;  /* 0x0000000403007844 */ /* 0x0003e80000000200 */
[----:B------:R1:W-:Y:S01]  /*ad80*/  STSM.16.M88.4 [R0], R8 ;  /* 0x0000000800007844 */ /* 0x0003e20000000200 */
[----:B------:R-:W-:Y:S01]  /*ad90*/  @!PT LDS RZ, [RZ] ;  /* 0x00000000fffff984 */ /* 0x000fe20000000800 */
[----:B------:R-:W-:Y:S01]  /*ada0*/  @!PT LDS RZ, [RZ] ;  /* 0x00000000fffff984 */ /* 0x000fe20000000800 */
[----:B------:R-:W-:Y:S01]  /*adb0*/  @!PT LDS RZ, [RZ] ;  /* 0x00000000fffff984 */ /* 0x000fe20000000800 */
[----:B------:R-:W-:Y:S01]  /*adc0*/  @!PT LDS RZ, [RZ] ;  /* 0x00000000fffff984 */ /* 0x000fe20000000800 */
[----:B------:R2:W-:Y:S06]  /*add0*/  MEMBAR.ALL.CTA ;  /* 0x0000000000007992 */ /* 0x0005ec0000008000 */
[----:B--2---:R-:W2:Y:S02]  /*ade0*/  FENCE.VIEW.ASYNC.S ;  /* 0x00000000000073c6 */ /* 0x004ea40000000000 */
[----:B--2---:R-:W-:Y:S06]  /*adf0*/  BAR.SYNC.DEFER_BLOCKING 0x1, 0x80 ;  /* 0x0042000000007b1d */ /* 0x004fec0000010000 */
[----:B------:R-:W-:Y:S05]  /*ae00*/  @P1 BRA `(.L_x_56) ;  /* 0x0000000000301947 */ /* 0x000fea0003800000 */
[----:B------:R-:W2:Y:S01]  /*ae10*/  S2UR UR10, SR_CTAID.X ;  /* 0x00000000000a79c3 */ /* 0x000ea20000002500 */
[----:B------:R-:W-:Y:S01]  /*ae20*/  ULDC.64 UR4, c[0x0][0x198] ;  /* 0x0000660000047ab9 */ /* 0x000fe20000000a00 */
[----:B------:R-:W-:Y:S01]  /*ae30*/  R2UR UR8, R16 ;  /* 0x00000000100872ca */ /* 0x000fe200000e0000 */
[----:B------:R-:W-:Y:S01]  /*ae40*/  UIADD3 UR4, UP0, UR4, 0x670, URZ ;  /* 0x0000067004047890 */ /* 0x000fe2000ff1e03f */
[----:B------:R-:W-:Y:S01]  /*ae50*/  UMOV UR9, URZ ;  /* 0x0000003f00097c82 */ /* 0x000fe20008000000 */
[----:B------:R-:W-:Y:S02]  /*ae60*/  UMOV UR11, UR44 ;  /* 0x0000002c000b7c82 */ /* 0x000fe40008000000 */
[----:B------:R-:W-:Y:S01]  /*ae70*/  UIADD3.X UR5, URZ, UR5, URZ, UP0, !UPT ;  /* 0x000000053f057290 */ /* 0x000fe200087fe43f */
[----:B------:R-:W-:Y:S01]  /*ae80*/  UMOV UR12, UR45 ;  /* 0x0000002d000c7c82 */ /* 0x000fe20008000000 */
[----:B--2---:R-:W-:-:S09]  /*ae90*/  USHF.L.U32 UR10, UR10, 0x6, URZ ;  /* 0x000000060a0a7899 */ /* 0x004fd2000800063f */
[----:B------:R2:W-:Y:S01]  /*aea0*/  UTMASTG.4D [UR8], [UR4] ;  /* 0x00000008040073b5 */ /* 0x0005e20008018000 */
[----:B------:R0:W-:Y:S01]  /*aeb0*/  UTMACMDFLUSH ;  /* 0x00000000000079b7 */ /* 0x0001e20000000000 */
[----:B--2---:R-:W-:-:S04]  /*aec0*/  DEPBAR.LE SB0, 0x1 ;  /* 0x000080400000791a */ /* 0x004fc80000000000 */
.L_x_56:
[----:B------:R-:W-:Y:S05]  /*aed0*/  BSYNC B0 ;  /* 0x0000000000007941 */ /* 0x000fea0003800000 */
.L_x_55:
[----:B------:R-:W-:Y:S01]  /*aee0*/  BAR.SYNC.DEFER_BLOCKING 0x1, 0x80 ;  /* 0x0042000000007b1d */ /* 0x000fe20000010000 */
[----:B------:R-:W-:Y:S02]  /*aef0*/  F2FP.BF16.F32.PACK_AB R120, R121, R120 ;  /* 0x000000787978723e */ /* 0x000fe400000010ff */
[----:B------:R-:W-:Y:S02]  /*af00*/  F2FP.BF16.F32.PACK_AB R128, R129, R128 ;  /* 0x000000808180723e */ /* 0x000fe400000010ff */
[----:B------:R-:W-:Y:S01]  /*af10*/  F2FP.BF16.F32.PACK_AB R121, R23, R24 ;  /* 0x000000181779723e */ /* 0x000fe200000010ff */
[----:B------:R-:W-:Y:S01]  /*af20*/  BSSY B0, `(.L_x_57) ;  /* 0x000001d000007945 */ /* 0x000fe20003800000 */
[----:B------:R-:W-:Y:S02]  /*af30*/  F2FP.BF16.F32.PACK_AB R122, R125, R124 ;  /* 0x0000007c7d7a723e */ /* 0x000fe400000010ff */
[----:B------:R-:W-:Y:S02]  /*af40*/  F2FP.BF16.F32.PACK_AB R123, R25, R26 ;  /* 0x0000001a197b723e */ /* 0x000fe400000010ff */
[----:B------:R-:W-:-:S02]  /*af50*/  F2FP.BF16.F32.PACK_AB R129, R27, R28 ;  /* 0x0000001c1b81723e */ /* 0x000fc400000010ff */
[----:B------:R-:W-:Y:S02]  /*af60*/  F2FP.BF16.F32.PACK_AB R130, R133, R132 ;  /* 0x000000848582723e */ /* 0x000fe400000010ff */
[----:B------:R-:W-:Y:S01]  /*af70*/  F2FP.BF16.F32.PACK_AB R131, R29, R30 ;  /* 0x0000001e1d83723e */ /* 0x000fe200000010ff */
[----:B------:R2:W-:Y:S04]  /*af80*/  STSM.16.M88.4 [R3+0x1000], R12 ;  /* 0x0010000c03007844 */ /* 0x0005e80000000200 */
[----:B------:R2:W-:Y:S01]  /*af90*/  STSM.16.M88.4 [R0+0x1000], R144 ;  /* 0x0010009000007844 */ /* 0x0005e20000000200 */
[----:B------:R-:W-:Y:S01]  /*afa0*/  @!PT LDS RZ, [RZ] ;  /* 0x00000000fffff984 */ /* 0x000fe20000000800 */
[----:B------:R-:W-:Y:S01]  /*afb0*/  @!PT LDS RZ, [RZ] ;  /* 0x00000000fffff984 */ /* 0x000fe20000000800 */
[----:B------:R-:W-:Y:S01]  /*afc0*/  @!PT LDS RZ, [RZ] ;  /* 0x00000000fffff984 */ /* 0x000fe20000000800 */
[----:B------:R-:W-:Y:S01]  /*afd0*/  @!PT LDS RZ, [RZ] ;  /* 0x00000000fffff984 */ /* 0x000fe20000000800 */
[----:B------:R3:W-:Y:S06]  /*afe0*/  MEMBAR.ALL.CTA ;  /* 0x0000000000007992 */ /* 0x0007ec0000008000 */
[----:B---3--:R-:W3:Y:S02]  /*aff0*/  FENCE.VIEW.ASYNC.S ;  /* 0x00000000000073c6 */ /* 0x008ee40000000000 */
[----:B---3--:R-:W-:Y:S06]  /*b000*/  BAR.SYNC.DEFER_BLOCKING 0x1, 0x80 ;  /* 0x0042000000007b1d */ /* 0x008fec0000010000 */
[----:B------:R-:W-:Y:S05]  /*b010*/  @P1 BRA `(.L_x_58) ;  /* 0x0000000000341947 */ /* 0x000fea0003800000 */
[----:B------:R-:W3:Y:S01]  /*b020*/  S2UR UR10, SR_CTAID.X ;  /* 0x00000000000a79c3 */ /* 0x000ee20000002500 */
[----:B------:R-:W-:Y:S01]  /*b030*/  R2UR UR8, R16 ;  /* 0x00000000100872ca */ /* 0x000fe200000e0000 */
[----:B------:R-:W-:Y:S01]  /*b040*/  ULDC.64 UR4, c[0x0][0x198] ;  /* 0x0000660000047ab9 */ /* 0x000fe20000000a00 */
[----:B------:R-:W-:Y:S01]  /*b050*/  UMOV UR9, 0x20 ;  /* 0x0000002000097882 */ /* 0x000fe20000000000 */
[----:B------:R-:W-:Y:S01]  /*b060*/  UIADD3 UR4, UP0, UR4, 0x670, URZ ;  /* 0x0000067004047890 */ /* 0x000fe2000ff1e03f */
[----:B------:R-:W-:Y:S01]  /*b070*/  UMOV UR11, UR44 ;  /* 0x0000002c000b7c82 */ /* 0x000fe20008000000 */
[----:B------:R-:W-:Y:S02]  /*b080*/  UMOV UR12, UR45 ;  /* 0x0000002d000c7c82 */ /* 0x000fe40008000000 */
[----:B------:R-:W-:-:S06]  /*b090*/  UIADD3.X UR5, URZ, UR5, URZ, UP0, !UPT ;  /* 0x000000053f057290 */ /* 0x000fcc00087fe43f */
[----:B------:R-:W-:Y:S02]  /*b0a0*/  UIADD3 UR8, UR8, 0x1000, URZ ;  /* 0x0000100008087890 */ /* 0x000fe4000fffe03f */
[----:B---3--:R-:W-:-:S09]  /*b0b0*/  USHF.L.U32 UR10, UR10, 0x6, URZ ;  /* 0x000000060a0a7899 */ /* 0x008fd2000800063f */
[----:B------:R3:W-:Y:S01]  /*b0c0*/  UTMASTG.4D [UR8], [UR4] ;  /* 0x00000008040073b5 */ /* 0x0007e20008018000 */
[----:B------:R0:W-:Y:S01]  /*b0d0*/  UTMACMDFLUSH ;  /* 0x00000000000079b7 */ /* 0x0001e20000000000 */
[----:B---3--:R-:W-:-:S04]  /*b0e0*/  DEPBAR.LE SB0, 0x1 ;  /* 0x000080400000791a */ /* 0x008fc80000000000 */
.L_x_58:
[----:B------:R-:W-:Y:S05]  /*b0f0*/  BSYNC B0 ;  /* 0x0000000000007941 */ /* 0x000fea0003800000 */
.L_x_57:
        /* <DEDUP_REMOVED lines=17> */
[----:B----4-:R-:W4:Y:S02]  /*b210*/  FENCE.VIEW.ASYNC.S ;  /* 0x00000000000073c6 */ /* 0x010f240000000000 */
[----:B----4-:R-:W-:Y:S06]  /*b220*/  BAR.SYNC.DEFER_BLOCKING 0x1, 0x80 ;  /* 0x0042000000007b1d */ /* 0x010fec0000010000 */
[----:B------:R-:W-:Y:S05]  /*b230*/  @P1 BRA `(.L_x_60) ;  /* 0x0000000000301947 */ /* 0x000fea0003800000 */
[----:B------:R-:W4:Y:S01]  /*b240*/  S2UR UR10, SR_CTAID.X ;  /* 0x00000000000a79c3 */ /* 0x000f220000002500 */
[----:B------:R-:W-:Y:S01]  /*b250*/  ULDC.64 UR4, c[0x0][0x198] ;  /* 0x0000660000047ab9 */ /* 0x000fe20000000a00 */
[----:B------:R-:W-:Y:S01]  /*b260*/  R2UR UR8, R16 ;  /* 0x00000000100872ca */ /* 0x000fe200000e0000 */
[----:B------:R-:W-:Y:S01]  /*b270*/  UIADD3 UR4, UP0, UR4, 0x670, URZ ;  /* 0x0000067004047890 */ /* 0x000fe2000ff1e03f */
[----:B------:R-:W-:Y:S01]  /*b280*/  UMOV UR9, 0x40 ;  /* 0x0000004000097882 */ /* 0x000fe20000000000 */
[----:B------:R-:W-:Y:S02]  /*b290*/  UMOV UR11, UR44 ;  /* 0x0000002c000b7c82 */ /* 0x000fe40008000000 */
[----:B------:R-:W-:Y:S01]  /*b2a0*/  UIADD3.X UR5, URZ, UR5, URZ, UP0, !UPT ;  /* 0x000000053f057290 */ /* 0x000fe200087fe43f */
[----:B------:R-:W-:Y:S01]  /*b2b0*/  UMOV UR12, UR45 ;  /* 0x0000002d000c7c82 */ /* 0x000fe20008000000 */
[----:B----4-:R-:W-:-:S09]  /*b2c0*/  USHF.L.U32 UR10, UR10, 0x6, URZ ;  /* 0x000000060a0a7899 */ /* 0x010fd2000800063f */
[----:B------:R4:W-:Y:S01]  /*b2d0*/  UTMASTG.4D [UR8], [UR4] ;  /* 0x00000008040073b5 */ /* 0x0009e20008018000 */
[----:B------:R0:W-:Y:S01]  /*b2e0*/  UTMACMDFLUSH ;  /* 0x00000000000079b7 */ /* 0x0001e20000000000 */
[----:B----4-:R-:W-:-:S04]  /*b2f0*/  DEPBAR.LE SB0, 0x1 ;  /* 0x000080400000791a */ /* 0x010fc80000000000 */
.L_x_60:
[----:B------:R-:W-:Y:S05]  /*b300*/  BSYNC B0 ;  /* 0x0000000000007941 */ /* 0x000fea0003800000 */
.L_x_59:
        /* <DEDUP_REMOVED lines=11> */
[----:B------:R4:W-:Y:S01]  /*b3c0*/  STSM.16.M88.4 [R21], R112 ;  /* 0x0000007015007844 */ /* 0x0009e20000000200 */
[----:B------:R-:W-:Y:S01]  /*b3d0*/  @!PT LDS RZ, [RZ] ;  /* 0x00000000fffff984 */ /* 0x000fe20000000800 */
[----:B------:R-:W-:Y:S01]  /*b3e0*/  @!PT LDS RZ, [RZ] ;  /* 0x00000000fffff984 */ /* 0x000fe20000000800 */
[----:B------:R-:W-:Y:S01]  /*b3f0*/  @!PT LDS RZ, [RZ] ;  /* 0x00000000fffff984 */ /* 0x000fe20000000800 */
[----:B------:R-:W-:Y:S01]  /*b400*/  @!PT LDS RZ, [RZ] ;  /* 0x00000000fffff984 */ /* 0x000fe20000000800 */
[----:B------:R5:W-:Y:S06]  /*b410*/  MEMBAR.ALL.CTA ;  /* 0x0000000000007992 */ /* 0x000bec0000008000 */
[----:B-----5:R-:W5:Y:S02]  /*b420*/  FENCE.VIEW.ASYNC.S ;  /* 0x00000000000073c6 */ /* 0x020f640000000000 */
[----:B-----5:R-:W-:Y:S06]  /*b430*/  BAR.SYNC.DEFER_BLOCKING 0x1, 0x80 ;  /* 0x0042000000007b1d */ /* 0x020fec0000010000 */
[----:B------:R-:W-:Y:S05]  /*b440*/  @P1 BRA `(.L_x_62) ;  /* 0x0000000000341947 */ /* 0x000fea0003800000 */
[----:B------:R-:W5:Y:S01]  /*b450*/  S2UR UR10, SR_CTAID.X ;  /* 0x00000000000a79c3 */ /* 0x000f620000002500 */
        /* <DEDUP_REMOVED lines=8> */
[----:B-----5:R-:W-:-:S09]  /*b4e0*/  USHF.L.U32 UR10, UR10, 0x6, URZ ;  /* 0x000000060a0a7899 */ /* 0x020fd2000800063f */
[----:B------:R1:W-:Y:S01]  /*b4f0*/  UTMASTG.4D [UR8], [UR4] ;  /* 0x00000008040073b5 */ /* 0x0003e20008018000 */
[----:B------:R0:W-:Y:S01]  /*b500*/  UTMACMDFLUSH ;  /* 0x00000000000079b7 */ /* 0x0001e20000000000 */
[----:B-1----:R-:W-:-:S04]  /*b510*/  DEPBAR.LE SB0, 0x1 ;  /* 0x000080400000791a */ /* 0x002fc80000000000 */
.L_x_62:
[----:B------:R-:W-:Y:S05]  /*b520*/  BSYNC B0 ;  /* 0x0000000000007941 */ /* 0x000fea0003800000 */
.L_x_61:
[----:B------:R-:W-:Y:S06]  /*b530*/  BAR.SYNC.DEFER_BLOCKING 0x1, 0x80 ;  /* 0x0042000000007b1d */ /* 0x000fec0000010000 */
[----:B------:R-:W-:Y:S01]  /*b540*/  BSSY B0, `(.L_x_63) ;  /* 0x0000016000007945 */ /* 0x000fe20003800000 */
[----:B------:R1:W-:Y:S04]  /*b550*/  STSM.16.M88.4 [R3], R88 ;  /* 0x0000005803007844 */ /* 0x0003e80000000200 */
        /* <DEDUP_REMOVED lines=10> */
[----:B------:R-:W-:Y:S01]  /*b600*/  ULDC.64 UR4, c[0x0][0x198] ;  /* 0x0000660000047ab9 */ /* 0x000fe20000000a00 */
[----:B------:R-:W-:Y:S01]  /*b610*/  R2UR UR8, R16 ;  /* 0x00000000100872ca */ /* 0x000fe200000e0000 */
[----:B------:R-:W-:Y:S01]  /*b620*/  UIADD3 UR4, UP0, UR4, 0x670, URZ ;  /* 0x0000067004047890 */ /* 0x000fe2000ff1e03f */
[----:B------:R-:W-:Y:S01]  /*b630*/  UMOV UR9, 0x80 ;  /* 0x0000008000097882 */ /* 0x000fe20000000000 */
[----:B------:R-:W-:Y:S02]  /*b640*/  UMOV UR11, UR44 ;  /* 0x0000002c000b7c82 */ /* 0x000fe40008000000 */
[----:B------:R-:W-:Y:S01]  /*b650*/  UIADD3.X UR5, URZ, UR5, URZ, UP0, !UPT ;  /* 0x000000053f057290 */ /* 0x000fe200087fe43f */
[----:B------:R-:W-:Y:S01]  /*b660*/  UMOV UR12, UR45 ;  /* 0x0000002d000c7c82 */ /* 0x000fe20008000000 */
[----:B-----5:R-:W-:-:S09]  /*b670*/  USHF.L.U32 UR10, UR10, 0x6, URZ ;  /* 0x000000060a0a7899 */ /* 0x020fd2000800063f */
[----:B------:R1:W-:Y:S02]  /*b680*/  UTMASTG.4D [UR8], [UR4] ;  /* 0x00000008040073b5 */ /* 0x0003e40008018000 */
[----:B-1----:R0:W-:Y:S02]  /*b690*/  UTMACMDFLUSH ;  /* 0x00000000000079b7 */ /* 0x0021e40000000000 */
.L_x_64:
[----:B------:R-:W-:Y:S05]  /*b6a0*/  BSYNC B0 ;  /* 0x0000000000007941 */ /* 0x000fea0003800000 */
.L_x_63:
[----:B------:R-:W-:-:S04]  /*b6b0*/  DEPBAR.LE SB0, 0x0 ;  /* 0x000080000000791a */ /* 0x000fc80000000000 */
[----:B------:R-:W-:Y:S05]  /*b6c0*/  EXIT ;  /* 0x000000000000794d */ /* 0x000fea0003800000 */
.L_x_7:
[----:B-1----:R1:W2:Y:S02]  /*b6d0*/  SYNCS.PHASECHK.TRANS64.TRYWAIT P2, [R4+URZ+0x2d048], R3 ;  /* 0x02d04803040075a7 */ /* 0x0022a4000804017f */
[----:B--2---:R-:W-:Y:S05]  /*b6e0*/  @!P2 NANOSLEEP.SYNCS 0x989680 ;  /* 0x009896800000a95d */ /* 0x004fea0003900000 */
[----:B------:R-:W2:Y:S02]  /*b6f0*/  @!P2 SYNCS.PHASECHK.TRANS64 P2, [R4+URZ+0x2d048], R3 ;  /* 0x02d048030400a5a7 */ /* 0x000ea4000804007f */
[----:B--2---:R-:W-:Y:S05]  /*b700*/  @!P2 BRA `(.L_x_7) ;  /* 0xfffffffc00f0a947 */ /* 0x004fea000383ffff */
[----:B------:R-:W-:Y:S05]  /*b710*/  BRA `(.L_x_65) ;  /* 0xffffff4c00f07947 */ /* 0x000fea000383ffff */
.L_x_12:
[----:B-1----:R1:W2:Y:S02]  /*b720*/  SYNCS.PHASECHK.TRANS64.TRYWAIT P1, [R3+URZ+0x2d020], R2 ;  /* 0x02d02002030075a7 */ /* 0x0022a4000802017f */
[----:B--2---:R-:W-:Y:S05]  /*b730*/  @!P1 NANOSLEEP.SYNCS 0x989680 ;  /* 0x009896800000995d */ /* 0x004fea0003900000 */
[----:B------:R-:W2:Y:S02]  /*b740*/  @!P1 SYNCS.PHASECHK.TRANS64 P1, [R3+URZ+0x2d020], R2 ;  /* 0x02d02002030095a7 */ /* 0x000ea4000802007f */
[----:B--2---:R-:W-:Y:S05]  /*b750*/  @!P1 BRA `(.L_x_12) ;  /* 0xfffffffc00f09947 */ /* 0x004fea000383ffff */
[----:B------:R-:W-:Y:S05]  /*b760*/  BRA `(.L_x_66) ;  /* 0xffffff5000f47947 */ /* 0x000fea000383ffff */
.L_x_14:
[----:B-1----:R1:W2:Y:S02]  /*b770*/  SYNCS.PHASECHK.TRANS64.TRYWAIT P1, [R3+URZ+0x2d020], R2 ;  /* 0x02d02002030075a7 */ /* 0x0022a4000802017f */
[----:B--2---:R-:W-:Y:S05]  /*b780*/  @!P1 NANOSLEEP.SYNCS 0x989680 ;  /* 0x009896800000995d */ /* 0x004fea0003900000 */
[----:B------:R-:W2:Y:S02]  /*b790*/  @!P1 SYNCS.PHASECHK.TRANS64 P1, [R3+URZ+0x2d020], R2 ;  /* 0x02d02002030095a7 */ /* 0x000ea4000802007f */
[----:B--2---:R-:W-:Y:S05]  /*b7a0*/  @!P1 BRA `(.L_x_14) ;  /* 0xfffffffc00f09947 */ /* 0x004fea000383ffff */
[----:B------:R-:W-:Y:S05]  /*b7b0*/  BRA `(.L_x_67) ;  /* 0xffffff5400ac7947 */ /* 0x000fea000383ffff */
.L_x_17:
[----:B-1----:R1:W2:Y:S02]  /*b7c0*/  SYNCS.PHASECHK.TRANS64.TRYWAIT P1, [R3+URZ+0x2d020], R6 ;  /* 0x02d02006030075a7 */ /* 0x0022a4000802017f */
[----:B--2---:R-:W-:Y:S05]  /*b7d0*/  @!P1 NANOSLEEP.SYNCS 0x989680 ;  /* 0x009896800000995d */ /* 0x004fea0003900000 */
[----:B------:R-:W2:Y:S02]  /*b7e0*/  @!P1 SYNCS.PHASECHK.TRANS64 P1, [R3+URZ+0x2d020], R6 ;  /* 0x02d02006030095a7 */ /* 0x000ea4000802007f */
[----:B--2---:R-:W-:Y:S05]  /*b7f0*/  @!P1 BRA `(.L_x_17) ;  /* 0xfffffffc00f09947 */ /* 0x004fea000383ffff */
[----:B------:R-:W-:Y:S05]  /*b800*/  BRA `(.L_x_68) ;  /* 0xffffff5800907947 */ /* 0x000fea000383ffff */
.L_x_19:
[----:B-1----:R1:W2:Y:S02]  /*b810*/  SYNCS.PHASECHK.TRANS64.TRYWAIT P1, [R4+URZ+0x2d020], R3 ;  /* 0x02d02003040075a7 */ /* 0x0022a4000802017f */
[----:B--2---:R-:W-:Y:S05]  /*b820*/  @!P1 NANOSLEEP.SYNCS 0x989680 ;  /* 0x009896800000995d */ /* 0x004fea0003900000 */
[----:B------:R-:W2:Y:S02]  /*b830*/  @!P1 SYNCS.PHASECHK.TRANS64 P1, [R4+URZ+0x2d020], R3 ;  /* 0x02d02003040095a7 */ /* 0x000ea4000802007f */
[----:B--2---:R-:W-:Y:S05]  /*b840*/  @!P1 BRA `(.L_x_19) ;  /* 0xfffffffc00f09947 */ /* 0x004fea000383ffff */
[----:B------:R-:W-:Y:S05]  /*b850*/  BRA `(.L_x_69) ;  /* 0xffffff5c00607947 */ /* 0x000fea000383ffff */
.L_x_21:
[----:B-1----:R1:W2:Y:S02]  /*b860*/  SYNCS.PHASECHK.TRANS64.TRYWAIT P1, [R16+URZ+0x2d040], R89 ;  /* 0x02d04059100075a7 */ /* 0x0022a4000802017f */
[----:B--2---:R-:W-:Y:S05]  /*b870*/  @!P1 NANOSLEEP.SYNCS 0x989680 ;  /* 0x009896800000995d */ /* 0x004fea0003900000 */
[----:B------:R-:W2:Y:S02]  /*b880*/  @!P1 SYNCS.PHASECHK.TRANS64 P1, [R16+URZ+0x2d040], R89 ;  /* 0x02d04059100095a7 */ /* 0x000ea4000802007f */
[----:B--2---:R-:W-:Y:S05]  /*b890*/  @!P1 BRA `(.L_x_21) ;  /* 0xfffffffc00f09947 */ /* 0x004fea000383ffff */
[----:B------:R-:W-:Y:S05]  /*b8a0*/  BRA `(.L_x_70) ;  /* 0xffffff6000487947 */ /* 0x000fea000383ffff */
.L_x_22:
[----:B--2---:R2:W3:Y:S02]  /*b8b0*/  SYNCS.PHASECHK.TRANS64.TRYWAIT P1, [R16+URZ+0x2d000], R89 ;  /* 0x02d00059100075a7 */ /* 0x0044e4000802017f */
[----:B---3--:R-:W-:Y:S05]  /*b8c0*/  @!P1 NANOSLEEP.SYNCS 0x989680 ;  /* 0x009896800000995d */ /* 0x008fea0003900000 */
[----:B------:R-:W3:Y:S02]  /*b8d0*/  @!P1 SYNCS.PHASECHK.TRANS64 P1, [R16+URZ+0x2d000], R89 ;  /* 0x02d00059100095a7 */ /* 0x000ee4000802007f */
[----:B---3--:R-:W-:Y:S05]  /*b8e0*/  @!P1 BRA `(.L_x_22) ;  /* 0xfffffffc00f09947 */ /* 0x008fea000383ffff */
[----:B------:R-:W-:Y:S05]  /*b8f0*/  BRA `(.L_x_71) ;  /* 0xffffff6000407947 */ /* 0x000fea000383ffff */
.L_x_23:
[----:B--2---:R2:W3:Y:S02]  /*b900*/  SYNCS.PHASECHK.TRANS64.TRYWAIT P6, [R16+URZ+0x2d008], R89 ;  /* 0x02d00859100075a7 */ /* 0x0044e400080c017f */
[----:B---3--:R-:W-:Y:S05]  /*b910*/  @!P6 NANOSLEEP.SYNCS 0x989680 ;  /* 0x009896800000e95d */ /* 0x008fea0003900000 */
[----:B------:R-:W3:Y:S02]  /*b920*/  @!P6 SYNCS.PHASECHK.TRANS64 P6, [R16+URZ+0x2d008], R89 ;  /* 0x02d008591000e5a7 */ /* 0x000ee400080c007f */
[----:B---3--:R-:W-:Y:S05]  /*b930*/  @!P6 BRA `(.L_x_23) ;  /* 0xfffffffc00f0e947 */ /* 0x008fea000383ffff */
[----:B------:R-:W-:Y:S05]  /*b940*/  BRA `(.L_x_72) ;  /* 0xffffff7800c47947 */ /* 0x000fea000383ffff */
.L_x_25:
[----:B--2---:R2:W3:Y:S02]  /*b950*/  SYNCS.PHASECHK.TRANS64.TRYWAIT P1, [R4+URZ+0x2d000], R3 ;  /* 0x02d00003040075a7 */ /* 0x0044e4000802017f */
[----:B---3--:R-:W-:Y:S05]  /*b960*/  @!P1 NANOSLEEP.SYNCS 0x989680 ;  /* 0x009896800000995d */ /* 0x008fea0003900000 */
[----:B------:R-:W3:Y:S02]  /*b970*/  @!P1 SYNCS.PHASECHK.TRANS64 P1, [R4+URZ+0x2d000], R3 ;  /* 0x02d00003040095a7 */ /* 0x000ee4000802007f */
[----:B---3--:R-:W-:Y:S05]  /*b980*/  @!P1 BRA `(.L_x_25) ;  /* 0xfffffffc00f09947 */ /* 0x008fea000383ffff */
[----:B------:R-:W-:Y:S05]  /*b990*/  BRA `(.L_x_73) ;  /* 0xffffff9800287947 */ /* 0x000fea000383ffff */
.L_x_28:
[----:B-1----:R1:W2:Y:S02]  /*b9a0*/  SYNCS.PHASECHK.TRANS64.TRYWAIT P2, [R3+URZ+0x2d020], R4 ;  /* 0x02d02004030075a7 */ /* 0x0022a4000804017f */
[----:B--2---:R-:W-:Y:S05]  /*b9b0*/  @!P2 NANOSLEEP.SYNCS 0x989680 ;  /* 0x009896800000a95d */ /* 0x004fea0003900000 */
[----:B------:R-:W2:Y:S02]  /*b9c0*/  @!P2 SYNCS.PHASECHK.TRANS64 P2, [R3+URZ+0x2d020], R4 ;  /* 0x02d020040300a5a7 */ /* 0x000ea4000804007f */
[----:B--2---:R-:W-:Y:S05]  /*b9d0*/  @!P2 BRA `(.L_x_28) ;  /* 0xfffffffc00f0a947 */ /* 0x004fea000383ffff */
[----:B------:R-:W-:Y:S05]  /*b9e0*/  BRA `(.L_x_74) ;  /* 0xffffff9c00887947 */ /* 0x000fea000383ffff */
.L_x_31:
[----:B----4-:R4:W1:Y:S02]  /*b9f0*/  SYNCS.PHASECHK.TRANS64.TRYWAIT P6, [R186+URZ+0x2d000], R181 ;  /* 0x02d000b5ba0075a7 */ /* 0x01086400080c017f */
[----:B-1----:R-:W-:Y:S05]  /*ba00*/  @!P6 NANOSLEEP.SYNCS 0x989680 ;  /* 0x009896800000e95d */ /* 0x002fea0003900000 */
[----:B------:R-:W1:Y:S02]  /*ba10*/  @!P6 SYNCS.PHASECHK.TRANS64 P6, [R186+URZ+0x2d000], R181 ;  /* 0x02d000b5ba00e5a7 */ /* 0x000e6400080c007f */
[----:B-1----:R-:W-:Y:S05]  /*ba20*/  @!P6 BRA `(.L_x_31) ;  /* 0xfffffffc00f0e947 */ /* 0x002fea000383ffff */
[----:B------:R-:W-:Y:S05]  /*ba30*/  BRA `(.L_x_75) ;  /* 0xffffffa400f87947 */ /* 0x000fea000383ffff */
.L_x_35:
[----:B-1----:R1:W2:Y:S02]  /*ba40*/  SYNCS.PHASECHK.TRANS64.TRYWAIT P1, [R24+URZ+0x2d020], R25 ;  /* 0x02d02019180075a7 */ /* 0x0022a4000802017f */
[----:B--2---:R-:W-:Y:S05]  /*ba50*/  @!P1 NANOSLEEP.SYNCS 0x989680 ;  /* 0x009896800000995d */ /* 0x004fea0003900000 */
[----:B------:R-:W2:Y:S02]  /*ba60*/  @!P1 SYNCS.PHASECHK.TRANS64 P1, [R24+URZ+0x2d020], R25 ;  /* 0x02d02019180095a7 */ /* 0x000ea4000802007f */
[----:B--2---:R-:W-:Y:S05]  /*ba70*/  @!P1 BRA `(.L_x_35) ;  /* 0xfffffffc00f09947 */ /* 0x004fea000383ffff */
[----:B------:R-:W-:Y:S05]  /*ba80*/  BRA `(.L_x_76) ;  /* 0xffffffd8002c7947 */ /* 0x000fea000383ffff */
        .weak           $__internal_0_$__cuda_sm20_rcp_rn_f32_slowpath
        .type           $__internal_0_$__cuda_sm20_rcp_rn_f32_slowpath,@function
        .size           $__internal_0_$__cuda_sm20_rcp_rn_f32_slowpath,(.L_x_82 - $__internal_0_$__cuda_sm20_rcp_rn_f32_slowpath)
$__internal_0_$__cuda_sm20_rcp_rn_f32_slowpath:
[----:B------:R-:W-:Y:S01]  /*ba90*/  SHF.L.U32 R0, R2, 0x1, RZ ;  /* 0x0000000102007819 */ /* 0x000fe200000006ff */
[----:B------:R-:W-:Y:S03]  /*baa0*/  BSSY B2, `(.L_x_77) ;  /* 0x0000030000027945 */ /* 0x000fe60003800000 */
[----:B------:R-:W-:-:S04]  /*bab0*/  SHF.R.U32.HI R31, RZ, 0x18, R0 ;  /* 0x00000018ff1f7819 */ /* 0x000fc80000011600 */
[----:B------:R-:W-:-:S13]  /*bac0*/  ISETP.NE.U32.AND P0, PT, R31, RZ, PT ;  /* 0x000000ff1f00720c */ /* 0x000fda0003f05070 */
[----:B------:R-:W-:Y:S05]  /*bad0*/  @P0 BRA `(.L_x_78) ;  /* 0x0000000000280947 */ /* 0x000fea0003800000 */
[----:B------:R-:W-:-:S04]  /*bae0*/  SHF.L.U32 R0, R2, 0x1, RZ ;  /* 0x0000000102007819 */ /* 0x000fc800000006ff */
[----:B------:R-:W-:-:S13]  /*baf0*/  ISETP.NE.AND P0, PT, R0, RZ, PT ;  /* 0x000000ff0000720c */ /* 0x000fda0003f05270 */
[----:B------:R-:W-:Y:S01]  /*bb00*/  @P0 FFMA R6, R2, 1.84467440737095516160e+19, RZ ;  /* 0x5f80000002060823 */ /* 0x000fe200000000ff */
[----:B------:R-:W-:Y:S08]  /*bb10*/  @!P0 MUFU.RCP R5, R2 ;  /* 0x0000000200058308 */ /* 0x000ff00000001000 */
[----:B------:R-:W1:Y:S02]  /*bb20*/  @P0 MUFU.RCP R7, R6 ;  /* 0x0000000600070308 */ /* 0x000e640000001000 */
[----:B-1----:R-:W-:-:S04]  /*bb30*/  @P0 FFMA R0, R6, R7, -1 ;  /* 0xbf80000006000423 */ /* 0x002fc80000000007 */
[----:B------:R-:W-:-:S04]  /*bb40*/  @P0 FADD.FTZ R0, -R0, -RZ ;  /* 0x800000ff00000221 */ /* 0x000fc80000010100 */
[----:B------:R-:W-:-:S04]  /*bb50*/  @P0 FFMA R0, R7, R0, R7 ;  /* 0x0000000007000223 */ /* 0x000fc80000000007 */
[----:B------:R-:W-:Y:S01]  /*bb60*/  @P0 FFMA R5, R0, 1.84467440737095516160e+19, RZ ;  /* 0x5f80000000050823 */ /* 0x000fe200000000ff */
[----:B------:R-:W-:Y:S06]  /*bb70*/  BRA `(.L_x_79) ;  /* 0x0000000000887947 */ /* 0x000fec0003800000 */
.L_x_78:
[----:B------:R-:W-:-:S04]  /*bb80*/  IADD3 R33, R31, -0xfd, RZ ;  /* 0xffffff031f217810 */ /* 0x000fc80007ffe0ff */
[----:B------:R-:W-:-:S13]  /*bb90*/  ISETP.GT.U32.AND P0, PT, R33, 0x1, PT ;  /* 0x000000012100780c */ /* 0x000fda0003f04070 */
[----:B------:R-:W-:Y:S05]  /*bba0*/  @P0 BRA `(.L_x_80) ;  /* 0x0000000000780947 */ /* 0x000fea0003800000 */
[----:B------:R-:W-:Y:S02]  /*bbb0*/  LOP3.LUT R0, R2, 0x7fffff, RZ, 0xc0, !PT ;  /* 0x007fffff02007812 */ /* 0x000fe400078ec0ff */
[----:B------:R-:W-:Y:S02]  /*bbc0*/  MOV R26, 0x3 ;  /* 0x00000003001a7802 */ /* 0x000fe40000000f00 */
[----:B------:R-:W-:Y:S02]  /*bbd0*/  LOP3.LUT R0, R0, 0x3f800000, RZ, 0xfc, !PT ;  /* 0x3f80000000007812 */ /* 0x000fe400078efcff */
[----:B------:R-:W-:Y:S02]  /*bbe0*/  SHF.L.U32 R26, R26, R33, RZ ;  /* 0x000000211a1a7219 */ /* 0x000fe400000006ff */
[----:B------:R-:W1:Y:S02]  /*bbf0*/  MUFU.RCP R5, R0 ;  /* 0x0000000000057308 */ /* 0x000e640000001000 */
[----:B-1----:R-:W-:-:S04]  /*bc00*/  FFMA R6, R0, R5, -1 ;  /* 0xbf80000000067423 */ /* 0x002fc80000000005 */
[----:B------:R-:W-:-:S04]  /*bc10*/  FADD.FTZ R6, -R6, -RZ ;  /* 0x800000ff06067221 */ /* 0x000fc80000010100 */
[CCC-:B------:R-:W-:Y:S01]  /*bc20*/  FFMA.RM R7, R5.reuse, R6.reuse, R5.reuse ;  /* 0x0000000605077223 */ /* 0x1c0fe20000004005 */
[----:B------:R-:W-:-:S04]  /*bc30*/  FFMA.RP R6, R5, R6, R5 ;  /* 0x0000000605067223 */ /* 0x000fc80000008005 */
[C---:B------:R-:W-:Y:S02]  /*bc40*/  LOP3.LUT R5, R7.reuse, 0x7fffff, RZ, 0xc0, !PT ;  /* 0x007fffff07057812 */ /* 0x040fe400078ec0ff */
[----:B------:R-:W-:Y:S02]  /*bc50*/  FSETP.NEU.FTZ.AND P0, PT, R7, R6, PT ;  /* 0x000000060700720b */ /* 0x000fe40003f1d000 */
[----:B------:R-:W-:Y:S02]  /*bc60*/  LOP3.LUT R5, R5, 0x800000, RZ, 0xfc, !PT ;  /* 0x0080000005057812 */ /* 0x000fe400078efcff */
[----:B------:R-:W-:Y:S02]  /*bc70*/  SEL R6, RZ, 0xffffffff, !P0 ;  /* 0xffffffffff067807 */ /* 0x000fe40004000000 */
[----:B------:R-:W-:Y:S02]  /*bc80*/  LOP3.LUT R26, R26, R5, RZ, 0xc0, !PT ;  /* 0x000000051a1a7212 */ /* 0x000fe400078ec0ff */
[----:B------:R-:W-:-:S02]  /*bc90*/  IADD3 R6, -R6, RZ, RZ ;  /* 0x000000ff06067210 */ /* 0x000fc40007ffe1ff */
[-C--:B------:R-:W-:Y:S02]  /*bca0*/  SHF.R.U32.HI R26, RZ, R33.reuse, R26 ;  /* 0x00000021ff1a7219 */ /* 0x080fe4000001161a */
[----:B------:R-:W-:Y:S02]  /*bcb0*/  LOP3.LUT P1, RZ, R6, R33, R5, 0xf8, !PT ;  /* 0x0000002106ff7212 */ /* 0x000fe4000782f805 */
[C---:B------:R-:W-:Y:S02]  /*bcc0*/  LOP3.LUT P0, RZ, R26.reuse, 0x1, RZ, 0xc0, !PT ;  /* 0x000000011aff7812 */ /* 0x040fe4000780c0ff */
[----:B------:R-:W-:-:S04]  /*bcd0*/  LOP3.LUT P2, RZ, R26, 0x2, RZ, 0xc0, !PT ;  /* 0x000000021aff7812 */ /* 0x000fc8000784c0ff */
[----:B------:R-:W-:Y:S02]  /*bce0*/  PLOP3.LUT P0, PT, P0, P1, P2, 0xe0, 0x0 ;  /* 0x000000000000781c */ /* 0x000fe40000703c20 */
[----:B------:R-:W-:Y:S02]  /*bcf0*/  LOP3.LUT P1, RZ, R2, 0x7fffff, RZ, 0xc0, !PT ;  /* 0x007fffff02ff7812 */ /* 0x000fe4000782c0ff */
[----:B------:R-:W-:-:S05]  /*bd00*/  SEL R0, RZ, 0x1, !P0 ;  /* 0x00000001ff007807 */ /* 0x000fca0004000000 */
[----:B------:R-:W-:-:S05]  /*bd10*/  IMAD.MOV R0, RZ, RZ, -R0 ;  /* 0x000000ffff007224 */ /* 0x000fca00078e0a00 */
[----:B------:R-:W-:Y:S02]  /*bd20*/  ISETP.GE.AND P0, PT, R0, RZ, PT ;  /* 0x000000ff0000720c */ /* 0x000fe40003f06270 */
[----:B------:R-:W-:-:S04]  /*bd30*/  IADD3 R0, R31, -0xfc, RZ ;  /* 0xffffff041f007810 */ /* 0x000fc80007ffe0ff */
[----:B------:R-:W-:-:S07]  /*bd40*/  SHF.R.U32.HI R5, RZ, R0, R5 ;  /* 0x00000000ff057219 */ /* 0x000fce0000011605 */
[----:B------:R-:W-:-:S04]  /*bd50*/  @!P0 IADD3 R5, R5, 0x1, RZ ;  /* 0x0000000105058810 */ /* 0x000fc80007ffe0ff */
[----:B------:R-:W-:-:S04]  /*bd60*/  @!P1 SHF.L.U32 R5, R5, 0x1, RZ ;  /* 0x0000000105059819 */ /* 0x000fc800000006ff */
[----:B------:R-:W-:Y:S01]  /*bd70*/  LOP3.LUT R5, R5, 0x80000000, R2, 0xf8, !PT ;  /* 0x8000000005057812 */ /* 0x000fe200078ef802 */
[----:B------:R-:W-:Y:S06]  /*bd80*/  BRA `(.L_x_79) ;  /* 0x0000000000047947 */ /* 0x000fec0003800000 */
.L_x_80:
[----:B------:R1:W2:Y:S02]  /*bd90*/  MUFU.RCP R5, R2 ;  /* 0x0000000200057308 */ /* 0x0002a40000001000 */
.L_x_79:
[----:B------:R-:W-:Y:S05]  /*bda0*/  BSYNC B2 ;  /* 0x0000000000027941 */ /* 0x000fea0003800000 */
.L_x_77:
[----:B------:R-:W-:Y:S02]  /*bdb0*/  MOV R6, R28 ;  /* 0x0000001c00067202 */ /* 0x000fe40000000f00 */
[----:B------:R-:W-:-:S04]  /*bdc0*/  MOV R7, 0x0 ;  /* 0x0000000000077802 */ /* 0x000fc80000000f00 */
[----:B-12---:R-:W-:Y:S05]  /*bdd0*/  RET.REL.NODEC R6 `(_ZN7cutlass13device_kernelINS_4fmha6kernel13FmhaKernelTmaINS1_10collective15FmhaMainloopTmaINS_10bfloat16_tEfN4cute5tupleIJNS7_1CILi64EEENS9_ILi128EEENS9_ILi160EEEEEENS4_13DefaultFusionEJEEENS4_15FmhaFwdEpilogueIS6_fNS8_IJSA_SC_SB_EEEEEJEEEEEvNT_6ParamsE) ;  /* 0xffffff4006887950 */ /* 0x006fea0003c3ffff */
.L_x_81:
[----:B------:R-:W-:-:S00]  /*bde0*/  BRA `(.L_x_81) ;  /* 0xfffffffc00fc7947 */ /* 0x000fc0000383ffff */
[----:B------:R-:W-:-:S00]  /*bdf0*/  NOP ;  /* 0x0000000000007918 */ /* 0x000fc00000000000 */
        /* <DEDUP_REMOVED lines=8> */
.L_x_82:


//--------------------- .nv.global.init           --------------------------
	.section	.nv.global.init,"aw",@progbits
.nv.global.init:
	.type		$str$23,@object
	.size		$str$23,($str$24 - $str$23)
$str$23:
        /*0000*/ 	.byte	0x28, 0x61, 0x64, 0x64, 0x72, 0x65, 0x73, 0x73, 0x20, 0x26, 0x20, 0x6d, 0x61, 0x73, 0x6b, 0x29
        /*0010*/ 	.byte	0x20, 0x3d, 0x3d, 0x20, 0x30, 0x00
	.type		$str$24,@object
	.size		$str$24,(__unnamed_1 - $str$24)
$str$24:
        /*0016*/ 	.byte	0x2f, 0x74, 0x6d, 0x70, 0x2f, 0x63, 0x75, 0x74, 0x6c, 0x61, 0x73, 0x73, 0x5f, 0x73, 0x77, 0x65
        /*0026*/ 	.byte	0x65, 0x70, 0x5f, 0x73, 0x72, 0x63, 0x2f, 0x69, 0x6e, 0x63, 0x6c, 0x75, 0x64, 0x65, 0x2f, 0x63
        /*0036*/ 	.byte	0x75, 0x74, 0x65, 0x2f, 0x70, 0x6f, 0x69, 0x6e, 0x74, 0x65, 0x72, 0x5f, 0x66, 0x6c, 0x61, 0x67
        /*0046*/ 	.byte	0x67, 0x65, 0x64, 0x2e, 0x68, 0x70, 0x70, 0x00
	.type		__unnamed_1,@object
	.size		__unnamed_1,(__unnamed_2 - __unnamed_1)
__unnamed_1:
        /*004e*/ 	.byte	0x61, 0x75, 0x74, 0x6f, 0x20, 0x63, 0x75, 0x74, 0x65, 0x3a, 0x3a, 0x61, 0x73, 0x5f, 0x70, 0x6f
        /* <DEDUP_REMOVED lines=27> */
        /*020e*/ 	.byte	0x32, 0x30, 0x34, 0x38, 0x3e, 0x3e, 0x3e, 0x3e, 0x3e, 0x5d, 0x00
	.type		__unnamed_2,@object
	.size		__unnamed_2,(.L_1 - __unnamed_2)
__unnamed_2:
        /* <DEDUP_REMOVED lines=29> */
.L_1:


//--------------------- .nv.shared._ZN7cutlass13device_kernelINS_4fmha6kernel13FmhaKernelTmaINS1_10collective15FmhaMainloopTmaINS_10bfloat16_tEfN4cute5tupleIJNS7_1CILi64EEENS9_ILi128EEENS9_ILi160EEEEEENS4_13DefaultFusionEJEEENS4_15FmhaFwdEpilogueIS6_fNS8_IJSA_SC_SB_EEEEEJEEEEEvNT_6ParamsE --------------------------
	.section	.nv.shared._ZN7cutlass13device_kernelINS_4fmha6kernel13FmhaKernelTmaINS1_10collective15FmhaMainloopTmaINS_10bfloat16_tEfN4cute5tupleIJNS7_1CILi64EEENS9_ILi128EEENS9_ILi160EEEEEENS4_13DefaultFusionEJEEENS4_15FmhaFwdEpilogueIS6_fNS8_IJSA_SC_SB_EEEEEJEEEEEvNT_6ParamsE,"aw",@nobits
	.sectionflags	@""
	.align	16
	.zero		1024


//--------------------- .nv.shared.reserved.0     --------------------------
	.section	.nv.shared.reserved.0,"aw",@nobits
	.weak		__nv_reservedSMEM_offset_0_alias
	.size		__nv_reservedSMEM_offset_0_alias, 0, 0
	.other		__nv_reservedSMEM_offset_0_alias,@"STO_CUDA_RESERVED_SHARED STV_DEFAULT"
__nv_reservedSMEM_offset_0_alias:
	.zero		0


//--------------------- .nv.global                --------------------------
	.section	.nv.global,"aw",@nobits
.nv.global:
	.type		_ZN39_INTERNAL_2b70ea82_4_k_cu_38fdf360_26214cute1_E,@object
	.size		_ZN39_INTERNAL_2b70ea82_4_k_cu_38fdf360_26214cute1_E,(_ZN39_INTERNAL_2b70ea82_4_k_cu_38fdf360_26214cuda3std3__45__cpo6cbeginE - _ZN39_INTERNAL_2b70ea82_4_k_cu_38fdf360_26214cute1_E)
_ZN39_INTERNAL_2b70ea82_4_k_cu_38fdf360_26214cute1_E:
	.zero		1
	.type		_ZN39_INTERNAL_2b70ea82_4_k_cu_38fdf360_26214cuda3std3__45__cpo6cbeginE,@object
	.size		_ZN39_INTERNAL_2b70ea82_4_k_cu_38fdf360_26214cuda3std3__45__cpo6cbeginE,(_ZN39_INTERNAL_2b70ea82_4_k_cu_38fdf360_26214cuda3std3__48in_placeE - _ZN39_INTERNAL_2b70ea82_4_k_cu_38fdf360_26214cuda3std3__45__cpo6cbeginE)
_ZN39_INTERNAL_2b70ea82_4_k_cu_38fdf360_26214cuda3std3__45__cpo6cbeginE:
	.zero		1
	.type		_ZN39_INTERNAL_2b70ea82_4_k_cu_38fdf360_26214cuda3std3__48in_placeE,@object
	.size		_ZN39_INTERNAL_2b70ea82_4_k_cu_38fdf360_26214cuda3std3__48in_placeE,(_ZN39_INTERNAL_2b70ea82_4_k_cu_38fdf360_26214cuda3std6ranges3__45__cpo9iter_moveE - _ZN39_INTERNAL_2b70ea82_4_k_cu_38fdf360_26214cuda3std3__48in_placeE)
_ZN39_INTERNAL_2b70ea82_4_k_cu_38fdf360_26214cuda3std3__48in_placeE:
	.zero		1
	.type		_ZN39_INTERNAL_2b70ea82_4_k_cu_38fdf360_26214cuda3std6ranges3__45__cpo9iter_moveE,@object
	.size		_ZN39_INTERNAL_2b70ea82_4_k_cu_38fdf360_26214cuda3std6ranges3__45__cpo9iter_moveE,(_ZN39_INTERNAL_2b70ea82_4_k_cu_38fdf360_26214cuda3std3__45__cpo5beginE - _ZN39_INTERNAL_2b70ea82_4_k_cu_38fdf360_26214cuda3std6ranges3__45__cpo9iter_moveE)
_ZN39_INTERNAL_2b70ea82_4_k_cu_38fdf360_26214cuda3std6ranges3__45__cpo9iter_moveE:
	.zero		1
	.type		_ZN39_INTERNAL_2b70ea82_4_k_cu_38fdf360_26214cuda3std3__45__cpo5beginE,@object
	.size		_ZN39_INTERNAL_2b70ea82_4_k_cu_38fdf360_26214cuda3std3__45__cpo5beginE,(_ZN39_INTERNAL_2b70ea82_4_k_cu_38fdf360_26214cuda3std3__441_GLOBAL__N__2b70ea82_4_k_cu_38fdf360_26216ignoreE - _ZN39_INTERNAL_2b70ea82_4_k_cu_38fdf360_26214cuda3std3__45__cpo5beginE)
_ZN39_INTERNAL_2b70ea82_4_k_cu_38fdf360_26214cuda3std3__45__cpo5beginE:
	.zero		1
	.type		_ZN39_INTERNAL_2b70ea82_4_k_cu_38fdf360_26214cuda3std3__441_GLOBAL__N__2b70ea82_4_k_cu_38fdf360_26216ignoreE,@object
	.size		_ZN39_INTERNAL_2b70ea82_4_k_cu_38fdf360_26214cuda3std3__441_GLOBAL__N__2b70ea82_4_k_cu_38fdf360_26216ignoreE,(_ZN39_INTERNAL_2b70ea82_4_k_cu_38fdf360_26214cute7productE - _ZN39_INTERNAL_2b70ea82_4_k_cu_38fdf360_26214cuda3std3__441_GLOBAL__N__2b70ea82_4_k_cu_38fdf360_26216ignoreE)
_ZN39_INTERNAL_2b70ea82_4_k_cu_38fdf360_26214cuda3std3__441_GLOBAL__N__2b70ea82_4_k_cu_38fdf360_26216ignoreE:
	.zero		1
	.type		_ZN39_INTERNAL_2b70ea82_4_k_cu_38fdf360_26214cute7productE,@object
	.size		_ZN39_INTERNAL_2b70ea82_4_k_cu_38fdf360_26214cute7productE,(_ZN39_INTERNAL_2b70ea82_4_k_cu_38fdf360_26214cuda3std3__45__cpo3endE - _ZN39_INTERNAL_2b70ea82_4_k_cu_38fdf360_26214cute7productE)
_ZN39_INTERNAL_2b70ea82_4_k_cu_38fdf360_26214cute7productE:
	.zero		1
	.type		_ZN39_INTERNAL_2b70ea82_4_k_cu_38fdf360_26214cuda3std3__45__cpo3endE,@object
	.size		_ZN39_INTERNAL_2b70ea82_4_k_cu_38fdf360_26214cuda3std3__45__cpo3endE,(_ZN39_INTERNAL_2b70ea82_4_k_cu_38fdf360_26214cuda3std3__419piecewise_constructE - _ZN39_INTERNAL_2b70ea82_4_k_cu_38fdf360_26214cuda3std3__45__cpo3endE)
_ZN39_INTERNAL_2b70ea82_4_k_cu_38fdf360_26214cuda3std3__45__cpo3endE:
	.zero		1
	.type		_ZN39_INTERNAL_2b70ea82_4_k_cu_38fdf360_26214cuda3std3__419piecewise_constructE,@object
	.size		_ZN39_INTERNAL_2b70ea82_4_k_cu_38fdf360_26214cuda3std3__419piecewise_constructE,(_ZN39_INTERNAL_2b70ea82_4_k_cu_38fdf360_26214cuda3std3__45__cpo4cendE - _ZN39_INTERNAL_2b70ea82_4_k_cu_38fdf360_26214cuda3std3__419piecewise_constructE)
_ZN39_INTERNAL_2b70ea82_4_k_cu_38fdf360_26214cuda3std3__419piecewise_constructE:
	.zero		1
	.type		_ZN39_INTERNAL_2b70ea82_4_k_cu_38fdf360_26214cuda3std3__45__cpo4cendE,@object
	.size		_ZN39_INTERNAL_2b70ea82_4_k_cu_38fdf360_26214cuda3std3__45__cpo4cendE,(_ZN39_INTERNAL_2b70ea82_4_k_cu_38fdf360_26214cuda3std6ranges3__45__cpo4swapE - _ZN39_INTERNAL_2b70ea82_4_k_cu_38fdf360_26214cuda3std3__45__cpo4cendE)
_ZN39_INTERNAL_2b70ea82_4_k_cu_38fdf360_26214cuda3std3__45__cpo4cendE:
	.zero		1
	.type		_ZN39_INTERNAL_2b70ea82_4_k_cu_38fdf360_26214cuda3std6ranges3__45__cpo4swapE,@object
	.size		_ZN39_INTERNAL_2b70ea82_4_k_cu_38fdf360_26214cuda3std6ranges3__45__cpo4swapE,(.L_9 - _ZN39_INTERNAL_2b70ea82_4_k_cu_38fdf360_26214cuda3std6ranges3__45__cpo4swapE)
_ZN39_INTERNAL_2b70ea82_4_k_cu_38fdf360_26214cuda3std6ranges3__45__cpo4swapE:
	.zero		1
.L_9:


//--------------------- .nv.constant0._ZN7cutlass13device_kernelINS_4fmha6kernel13FmhaKernelTmaINS1_10collective15FmhaMainloopTmaINS_10bfloat16_tEfN4cute5tupleIJNS7_1CILi64EEENS9_ILi128EEENS9_ILi160EEEEEENS4_13DefaultFusionEJEEENS4_15FmhaFwdEpilogueIS6_fNS8_IJSA_SC_SB_EEEEEJEEEEEvNT_6ParamsE --------------------------
	.section	.nv.constant0._ZN7cutlass13device_kernelINS_4fmha6kernel13FmhaKernelTmaINS1_10collective15FmhaMainloopTmaINS_10bfloat16_tEfN4cute5tupleIJNS7_1CILi64EEENS9_ILi128EEENS9_ILi160EEEEEENS4_13DefaultFusionEJEEENS4_15FmhaFwdEpilogueIS6_fNS8_IJSA_SC_SB_EEEEEJEEEEEvNT_6ParamsE,"a",@progbits
	.sectionflags	@""
	.align	4
.nv.constant0._ZN7cutlass13device_kernelINS_4fmha6kernel13FmhaKernelTmaINS1_10collective15FmhaMainloopTmaINS_10bfloat16_tEfN4cute5tupleIJNS7_1CILi64EEENS9_ILi128EEENS9_ILi160EEEEEENS4_13DefaultFusionEJEEENS4_15FmhaFwdEpilogueIS6_fNS8_IJSA_SC_SB_EEEEEJEEEEEvNT_6ParamsE:
	.zero		2688


//--------------------- SYMBOLS --------------------------

	.type		.nv.reservedSmem.offset0,@object
	.size		.nv.reservedSmem.offset0,0x4
	.type		__assertfail,@function
